//
// Generated by NVIDIA NVVM Compiler
//
// Compiler Build ID: CL-36424714
// Cuda compilation tools, release 13.0, V13.0.88
// Based on NVVM 20.0.0
//

.version 9.0
.target sm_100
.address_size 64

	// .globl	_Z20kernelBenchmarkBlockmPcS_i
.extern .func  (.param .b32 func_retval0) vprintf
(
	.param .b64 vprintf_param_0,
	.param .b64 vprintf_param_1
)
;
.extern .func __assertfail
(
	.param .b64 __assertfail_param_0,
	.param .b64 __assertfail_param_1,
	.param .b32 __assertfail_param_2,
	.param .b64 __assertfail_param_3,
	.param .b64 __assertfail_param_4
)
;
.global .align 1 .b8 __unnamed_1[62] = {118, 111, 105, 100, 32, 107, 101, 114, 110, 101, 108, 66, 101, 110, 99, 104, 109, 97, 114, 107, 66, 108, 111, 99, 107, 40, 117, 110, 115, 105, 103, 110, 101, 100, 32, 108, 111, 110, 103, 44, 32, 99, 104, 97, 114, 32, 42, 44, 32, 99, 104, 97, 114, 32, 42, 44, 32, 105, 110, 116, 41};
.extern .shared .align 16 .b8 sharedBuffer[];
.global .align 1 .b8 $str[18] = {119, 97, 114, 112, 46, 115, 105, 122, 101, 40, 41, 32, 61, 61, 32, 51, 50};
.global .align 1 .b8 $str$1[27] = {47, 116, 109, 112, 47, 115, 97, 115, 115, 95, 99, 117, 95, 120, 117, 53, 117, 111, 106, 107, 105, 47, 107, 46, 99, 117};
.global .align 1 .b8 $str$2[55] = {100, 97, 116, 97, 83, 105, 122, 101, 32, 61, 32, 37, 100, 32, 66, 44, 32, 116, 105, 109, 101, 32, 61, 32, 37, 108, 103, 32, 117, 115, 44, 32, 98, 97, 110, 100, 119, 105, 100, 116, 104, 32, 61, 32, 37, 108, 103, 32, 77, 66, 47, 115, 32, 10};

.visible .entry _Z20kernelBenchmarkBlockmPcS_i(
	.param .u64 _Z20kernelBenchmarkBlockmPcS_i_param_0,
	.param .u64 .ptr .align 1 _Z20kernelBenchmarkBlockmPcS_i_param_1,
	.param .u64 .ptr .align 1 _Z20kernelBenchmarkBlockmPcS_i_param_2,
	.param .u32 _Z20kernelBenchmarkBlockmPcS_i_param_3
)
{
	.local .align 8 .b8 	__local_depot0[24];
	.reg .b64 	%SP;
	.reg .b64 	%SPL;
	.reg .pred 	%p<21>;
	.reg .b16 	%rs<5>;
	.reg .b32 	%r<45>;
	.reg .b64 	%rd<42>;
	.reg .b64 	%fd<11>;

	mov.u64 	%SPL, __local_depot0;
	cvta.local.u64 	%SP, %SPL;
	ld.param.u64 	%rd13, [_Z20kernelBenchmarkBlockmPcS_i_param_0];
	ld.param.u64 	%rd14, [_Z20kernelBenchmarkBlockmPcS_i_param_1];
	ld.param.u64 	%rd37, [_Z20kernelBenchmarkBlockmPcS_i_param_2];
	ld.param.u32 	%r10, [_Z20kernelBenchmarkBlockmPcS_i_param_3];
	// begin inline asm
	activemask.b32 %r11;
	// end inline asm
	setp.eq.s32 	%p1, %r11, -1;
	@%p1 bra 	$L__BB0_2;
	mov.u64 	%rd16, $str;
	cvta.global.u64 	%rd17, %rd16;
	mov.u64 	%rd18, $str$1;
	cvta.global.u64 	%rd19, %rd18;
	mov.u64 	%rd20, __unnamed_1;
	cvta.global.u64 	%rd21, %rd20;
	{ // callseq 0, 0
	.param .b64 param0;
	st.param.b64 	[param0], %rd17;
	.param .b64 param1;
	st.param.b64 	[param1], %rd19;
	.param .b32 param2;
	st.param.b32 	[param2], 59;
	.param .b64 param3;
	st.param.b64 	[param3], %rd21;
	.param .b64 param4;
	st.param.b64 	[param4], 1;
	call.uni 
	__assertfail, 
	(
	param0, 
	param1, 
	param2, 
	param3, 
	param4
	);
	} // callseq 0
$L__BB0_2:
	// begin inline asm
	mov.u32 %r12, %lanemask_lt;
	// end inline asm
	and.b32  	%r13, %r12, %r11;
	setp.ne.s32 	%p2, %r13, 0;
	@%p2 bra 	$L__BB0_32;
	mov.u32 	%r2, %tid.x;
	mov.u32 	%r14, %tid.y;
	mov.u32 	%r15, %tid.z;
	mov.u32 	%r16, %ntid.x;
	mov.u32 	%r17, %ntid.y;
	mad.lo.s32 	%r18, %r15, %r17, %r14;
	mul.lo.s32 	%r3, %r18, %r16;
	add.s32 	%r4, %r3, %r2;
	setp.ne.s32 	%p3, %r4, 0;
	@%p3 bra 	$L__BB0_5;
	mov.b32 	%r19, 0;
	st.shared.u32 	[sharedBuffer], %r19;
	mov.u64 	%rd37, %rd14;
$L__BB0_5:
	barrier.sync 	0;
	cvta.to.global.u64 	%rd2, %rd37;
	// begin inline asm
	mov.u64 	%rd22, %clock64;
	// end inline asm
	and.b32  	%r5, %r4, 1073741791;
	mov.b32 	%r43, 0;
	mov.u32 	%r27, sharedBuffer;
	add.s32 	%r22, %r27, 4;
$L__BB0_6:
	setp.ne.s32 	%p4, %r5, 0;
	@%p4 bra 	$L__BB0_29;
$L__BB0_7:
	setp.ne.s32 	%p5, %r4, 0;
	@%p5 bra 	$L__BB0_13;
	atom.relaxed.shared.cas.b32 	%r25, [sharedBuffer], -1, 0;
	setp.ne.s32 	%p9, %r25, 0;
	@%p9 bra 	$L__BB0_7;
	setp.eq.s64 	%p10, %rd13, 0;
	@%p10 bra 	$L__BB0_12;
	mov.b64 	%rd38, 0;
$L__BB0_11:
	add.s64 	%rd26, %rd2, %rd38;
	ld.global.u8 	%rs2, [%rd26];
	cvt.u32.u64 	%r26, %rd38;
	add.s32 	%r28, %r27, %r26;
	st.shared.u8 	[%r28+4], %rs2;
	add.s64 	%rd38, %rd38, 1;
	setp.lt.u64 	%p11, %rd38, %rd13;
	@%p11 bra 	$L__BB0_11;
$L__BB0_12:
	membar.cta;
	mov.b32 	%r29, 32;
	st.shared.u32 	[sharedBuffer], %r29;
	membar.cta;
	bra.uni 	$L__BB0_18;
$L__BB0_13:
	ld.shared.u32 	%r21, [sharedBuffer];
	setp.ne.s32 	%p6, %r21, 32;
	@%p6 bra 	$L__BB0_7;
	setp.eq.s64 	%p7, %rd13, 0;
	@%p7 bra 	$L__BB0_17;
	mov.b64 	%rd39, 0;
	mov.u32 	%r44, %r22;
$L__BB0_16:
	ld.shared.u8 	%rs1, [%r44];
	add.s64 	%rd24, %rd2, %rd39;
	st.global.u8 	[%rd24], %rs1;
	add.s64 	%rd39, %rd39, 1;
	add.s32 	%r44, %r44, 1;
	setp.lt.u64 	%p8, %rd39, %rd13;
	@%p8 bra 	$L__BB0_16;
$L__BB0_17:
	membar.cta;
	mov.b32 	%r24, -1;
	st.shared.u32 	[sharedBuffer], %r24;
	membar.cta;
$L__BB0_18:
	setp.ne.s32 	%p12, %r4, 32;
	@%p12 bra 	$L__BB0_24;
	atom.relaxed.shared.cas.b32 	%r35, [sharedBuffer], -1, 32;
	setp.ne.s32 	%p16, %r35, 32;
	@%p16 bra 	$L__BB0_18;
	setp.eq.s64 	%p17, %rd13, 0;
	@%p17 bra 	$L__BB0_23;
	mov.b64 	%rd40, 0;
$L__BB0_22:
	add.s64 	%rd30, %rd2, %rd40;
	ld.global.u8 	%rs4, [%rd30];
	cvt.u32.u64 	%r36, %rd40;
	add.s32 	%r38, %r27, %r36;
	st.shared.u8 	[%r38+4], %rs4;
	add.s64 	%rd40, %rd40, 1;
	setp.lt.u64 	%p18, %rd40, %rd13;
	@%p18 bra 	$L__BB0_22;
$L__BB0_23:
	membar.cta;
	mov.b32 	%r39, 0;
	st.shared.u32 	[sharedBuffer], %r39;
	membar.cta;
	bra.uni 	$L__BB0_29;
$L__BB0_24:
	ld.shared.u32 	%r30, [sharedBuffer];
	setp.ne.s32 	%p13, %r30, 0;
	@%p13 bra 	$L__BB0_18;
	setp.eq.s64 	%p14, %rd13, 0;
	@%p14 bra 	$L__BB0_28;
	mov.b64 	%rd41, 0;
$L__BB0_27:
	cvt.u32.u64 	%r31, %rd41;
	add.s32 	%r33, %r27, %r31;
	ld.shared.u8 	%rs3, [%r33+4];
	add.s64 	%rd28, %rd2, %rd41;
	st.global.u8 	[%rd28], %rs3;
	add.s64 	%rd41, %rd41, 1;
	setp.lt.u64 	%p15, %rd41, %rd13;
	@%p15 bra 	$L__BB0_27;
$L__BB0_28:
	membar.cta;
	mov.b32 	%r34, -1;
	st.shared.u32 	[sharedBuffer], %r34;
	membar.cta;
$L__BB0_29:
	add.s32 	%r43, %r43, 1;
	setp.ne.s32 	%p19, %r43, 100;
	@%p19 bra 	$L__BB0_6;
	// begin inline asm
	mov.u64 	%rd31, %clock64;
	// end inline asm
	or.b32  	%r40, %r3, %r2;
	setp.ne.s32 	%p20, %r40, 0;
	@%p20 bra 	$L__BB0_32;
	add.u64 	%rd32, %SP, 0;
	add.u64 	%rd33, %SPL, 0;
	sub.s64 	%rd34, %rd31, %rd22;
	cvt.rn.f64.s64 	%fd1, %rd34;
	mul.f64 	%fd2, %fd1, 0d3F50624DD2F1A9FC;
	cvt.rn.f64.s32 	%fd3, %r10;
	div.rn.f64 	%fd4, %fd2, %fd3;
	div.rn.f64 	%fd5, %fd4, 0d4059000000000000;
	mul.f64 	%fd6, %fd5, 0d3FE0000000000000;
	cvt.rn.f64.u64 	%fd7, %rd13;
	div.rn.f64 	%fd8, %fd7, %fd6;
	mul.f64 	%fd9, %fd6, 0d412E848000000000;
	div.rn.f64 	%fd10, %fd8, 0d412E848000000000;
	st.local.u32 	[%rd33], %rd13;
	st.local.f64 	[%rd33+8], %fd9;
	st.local.f64 	[%rd33+16], %fd10;
	mov.u64 	%rd35, $str$2;
	cvta.global.u64 	%rd36, %rd35;
	{ // callseq 1, 0
	.param .b64 param0;
	st.param.b64 	[param0], %rd36;
	.param .b64 param1;
	st.param.b64 	[param1], %rd32;
	.param .b32 retval0;
	call.uni (retval0), 
	vprintf, 
	(
	param0, 
	param1
	);
	ld.param.b32 	%r41, [retval0];
	} // callseq 1
$L__BB0_32:
	ret;

}


// ===== COMPILED SASS (sm_100) =====

	.target	sm_100

	.elftype	@"ET_EXEC"


//--------------------- .note.nv.tkinfo           --------------------------
	.section	.note.nv.tkinfo,"",@"SHT_NOTE"
	.sectionflags	@"SHF_NOTE_NV_TKINFO"
	.tkinfo
        /*0018*/ 	.word	0x00000002
        /*0030*/ 	.string	""
        /*0030*/ 	.string	"ptxas"
        /*0030*/ 	.string	"Cuda compilation tools, release 13.0, V13.0.88"
        /*0030*/ 	.string	"Build cuda_13.0.r13.0/compiler.36424714_0"
        /*0030*/ 	.string	"-arch sm_100 -m 64 "



//--------------------- .note.nv.cuinfo           --------------------------
	.section	.note.nv.cuinfo,"",@"SHT_NOTE"
	.sectionflags	@"SHF_NOTE_NV_CUINFO"
        /*0018*/ 	.short	0x0002
        /*001a*/ 	.short	0x0064
        /*001c*/ 	.short	0x0082
	.zero		2


//--------------------- .nv.info                  --------------------------
	.section	.nv.info,"",@"SHT_CUDA_INFO"
	.align	4


	//----- nvinfo : EIATTR_REGCOUNT
	.align		4
        /*0000*/ 	.byte	0x04, 0x2f
        /*0002*/ 	.short	(.L_5 - .L_4)
	.align		4
.L_4:
        /*0004*/ 	.word	index@(_Z20kernelBenchmarkBlockmPcS_i)
        /*0008*/ 	.word	0x00000020


	//----- nvinfo : EIATTR_FRAME_SIZE
	.align		4
.L_5:
        /*000c*/ 	.byte	0x04, 0x11
        /*000e*/ 	.short	(.L_7 - .L_6)
	.align		4
.L_6:
        /*0010*/ 	.word	index@($__internal_0_$__cuda_sm20_div_rn_f64_full)
        /*0014*/ 	.word	0x00000018


	//----- nvinfo : EIATTR_FRAME_SIZE
	.align		4
.L_7:
        /*0018*/ 	.byte	0x04, 0x11
        /*001a*/ 	.short	(.L_9 - .L_8)
	.align		4
.L_8:
        /*001c*/ 	.word	index@(_Z20kernelBenchmarkBlockmPcS_i)
        /*0020*/ 	.word	0x00000018


	//----- nvinfo : EIATTR_MIN_STACK_SIZE
	.align		4
.L_9:
        /*0024*/ 	.byte	0x04, 0x12
        /*0026*/ 	.short	(.L_11 - .L_10)
	.align		4
.L_10:
        /*0028*/ 	.word	index@(_Z20kernelBenchmarkBlockmPcS_i)
        /*002c*/ 	.word	0x00000018
.L_11:


//--------------------- .nv.compat                --------------------------
	.section	.nv.compat,"",@"SHT_CUDA_COMPAT_INFO"
	.align	4
        /*0000*/ 	.byte	0x02, 0x09, 0x00, 0x00, 0x02, 0x02, 0x01, 0x00, 0x02, 0x05, 0x05, 0x00, 0x03, 0x07, 0x01, 0x01
        /*0010*/ 	.byte	0x02, 0x03, 0x00, 0x00, 0x02, 0x06, 0x01, 0x00, 0x04, 0x0b, 0x08, 0x00, 0x01, 0x00, 0x00, 0x00
        /*0020*/ 	.byte	0x00, 0x00, 0x00, 0x00


//--------------------- .nv.info._Z20kernelBenchmarkBlockmPcS_i --------------------------
	.section	.nv.info._Z20kernelBenchmarkBlockmPcS_i,"",@"SHT_CUDA_INFO"
	.sectionflags	@""
	.align	4


	//----- nvinfo : EIATTR_CUDA_API_VERSION
	.align		4
        /*0000*/ 	.byte	0x04, 0x37
        /*0002*/ 	.short	(.L_13 - .L_12)
.L_12:
        /*0004*/ 	.word	0x00000082


	//----- nvinfo : EIATTR_KPARAM_INFO
	.align		4
.L_13:
        /*0008*/ 	.byte	0x04, 0x17
        /*000a*/ 	.short	(.L_15 - .L_14)
.L_14:
        /*000c*/ 	.word	0x00000000
        /*0010*/ 	.short	0x0003
        /*0012*/ 	.short	0x0018
        /*0014*/ 	.byte	0x00, 0xf0, 0x11, 0x00


	//----- nvinfo : EIATTR_KPARAM_INFO
	.align		4
.L_15:
        /*0018*/ 	.byte	0x04, 0x17
        /*001a*/ 	.short	(.L_17 - .L_16)
.L_16:
        /*001c*/ 	.word	0x00000000
        /*0020*/ 	.short	0x0002
        /*0022*/ 	.short	0x0010
        /*0024*/ 	.byte	0x00, 0xf5, 0x21, 0x00


	//----- nvinfo : EIATTR_KPARAM_INFO
	.align		4
.L_17:
        /*0028*/ 	.byte	0x04, 0x17
        /*002a*/ 	.short	(.L_19 - .L_18)
.L_18:
        /*002c*/ 	.word	0x00000000
        /*0030*/ 	.short	0x0001
        /*0032*/ 	.short	0x0008
        /*0034*/ 	.byte	0x00, 0xf5, 0x21, 0x00


	//----- nvinfo : EIATTR_KPARAM_INFO
	.align		4
.L_19:
        /*0038*/ 	.byte	0x04, 0x17
        /*003a*/ 	.short	(.L_21 - .L_20)
.L_20:
        /*003c*/ 	.word	0x00000000
        /*0040*/ 	.short	0x0000
        /*0042*/ 	.short	0x0000
        /*0044*/ 	.byte	0x00, 0xf0, 0x21, 0x00


	//----- nvinfo : EIATTR_SPARSE_MMA_MASK
	.align		4
.L_21:
        /*0048*/ 	.byte	0x03, 0x50
        /*004a*/ 	.short	0x0000


	//----- nvinfo : EIATTR_MAXREG_COUNT
	.align		4
        /*004c*/ 	.byte	0x03, 0x1b
        /*004e*/ 	.short	0x00ff


	//----- nvinfo : EIATTR_NUM_BARRIERS
	.align		4
        /*0050*/ 	.byte	0x02, 0x4c
        /*0052*/ 	.byte	0x01
	.zero		1


	//----- nvinfo : EIATTR_EXTERNS
	.align		4
        /*0054*/ 	.byte	0x04, 0x0f
        /*0056*/ 	.short	(.L_23 - .L_22)


	//   ....[0]....
	.align		4
.L_22:
        /*0058*/ 	.word	index@(vprintf)


	//   ....[1]....
	.align		4
        /*005c*/ 	.word	index@(__assertfail)


	//----- nvinfo : EIATTR_MERCURY_ISA_VERSION
	.align		4
.L_23:
        /*0060*/ 	.byte	0x03, 0x5f
        /*0062*/ 	.short	0x0101


	//----- nvinfo : EIATTR_COOP_GROUP_MASK_REGIDS
	.align		4
        /*0064*/ 	.byte	0x04, 0x29
        /*0066*/ 	.short	(.L_25 - .L_24)


	//   ....[0]....
.L_24:
        /*0068*/ 	.word	0xffffffff


	//   ....[1]....
        /*006c*/ 	.word	0x0500000f


	//----- nvinfo : EIATTR_COOP_GROUP_INSTR_OFFSETS
	.align		4
.L_25:
        /*0070*/ 	.byte	0x04, 0x28
        /*0072*/ 	.short	(.L_27 - .L_26)


	//   ....[0]....
.L_26:
        /*0074*/ 	.word	0x00000300


	//   ....[1]....
        /*0078*/ 	.word	0x000027b0


	//----- nvinfo : EIATTR_VRC_CTA_INIT_COUNT
	.align		4
.L_27:
        /*007c*/ 	.byte	0x02, 0x4a
	.zero		1
	.zero		1


	//----- nvinfo : EIATTR_SYSCALL_OFFSETS
	.align		4
        /*0080*/ 	.byte	0x04, 0x46
        /*0082*/ 	.short	(.L_29 - .L_28)


	//   ....[0]....
.L_28:
        /*0084*/ 	.word	0x000001b0


	//   ....[1]....
        /*0088*/ 	.word	0x00002730


	//----- nvinfo : EIATTR_EXIT_INSTR_OFFSETS
	.align		4
.L_29:
        /*008c*/ 	.byte	0x04, 0x1c
        /*008e*/ 	.short	(.L_31 - .L_30)


	//   ....[0]....
.L_30:
        /*0090*/ 	.word	0x000001e0


	//   ....[1]....
        /*0094*/ 	.word	0x00001fc0


	//   ....[2]....
        /*0098*/ 	.word	0x00002740


	//----- nvinfo : EIATTR_CRS_STACK_SIZE
	.align		4
.L_31:
        /*009c*/ 	.byte	0x04, 0x1e
        /*009e*/ 	.short	(.L_33 - .L_32)
.L_32:
        /*00a0*/ 	.word	0x00000000


	//----- nvinfo : EIATTR_CBANK_PARAM_SIZE
	.align		4
.L_33:
        /*00a4*/ 	.byte	0x03, 0x19
        /*00a6*/ 	.short	0x001c


	//----- nvinfo : EIATTR_PARAM_CBANK
	.align		4
        /*00a8*/ 	.byte	0x04, 0x0a
        /*00aa*/ 	.short	(.L_35 - .L_34)
	.align		4
.L_34:
        /*00ac*/ 	.word	index@(.nv.constant0._Z20kernelBenchmarkBlockmPcS_i)
        /*00b0*/ 	.short	0x0380
        /*00b2*/ 	.short	0x001c


	//----- nvinfo : EIATTR_SW_WAR
	.align		4
.L_35:
        /*00b4*/ 	.byte	0x04, 0x36
        /*00b6*/ 	.short	(.L_37 - .L_36)
.L_36:
        /*00b8*/ 	.word	0x00000008
.L_37:


//--------------------- .nv.callgraph             --------------------------
	.section	.nv.callgraph,"",@"SHT_CUDA_CALLGRAPH"
	.align	4
	.sectionentsize	8
	.align		4
        /*0000*/ 	.word	0x00000000
	.align		4
        /*0004*/ 	.word	0xffffffff
	.align		4
        /*0008*/ 	.word	index@(_Z20kernelBenchmarkBlockmPcS_i)
	.align		4
        /*000c*/ 	.word	index@(vprintf)
	.align		4
        /*0010*/ 	.word	index@(_Z20kernelBenchmarkBlockmPcS_i)
	.align		4
        /*0014*/ 	.word	index@(__assertfail)
	.align		4
        /*0018*/ 	.word	0x00000000
	.align		4
        /*001c*/ 	.word	0xfffffffe
	.align		4
        /*0020*/ 	.word	0x00000000
	.align		4
        /*0024*/ 	.word	0xfffffffd
	.align		4
        /*0028*/ 	.word	0x00000000
	.align		4
        /*002c*/ 	.word	0xfffffffc


//--------------------- .nv.constant4             --------------------------
	.section	.nv.constant4,"a",@progbits
	.align	8
	.align		8
.nv.constant4:
        /*0000*/ 	.dword	vprintf
	.align		8
        /*0008*/ 	.dword	__assertfail
	.align		8
        /*0010*/ 	.dword	__unnamed_1
	.align		8
        /*0018*/ 	.dword	$str
	.align		8
        /*0020*/ 	.dword	$str$1
	.align		8
        /*0028*/ 	.dword	$str$2


//--------------------- .text._Z20kernelBenchmarkBlockmPcS_i --------------------------
	.section	.text._Z20kernelBenchmarkBlockmPcS_i,"ax",@progbits
	.align	128
        .global         _Z20kernelBenchmarkBlockmPcS_i
        .type           _Z20kernelBenchmarkBlockmPcS_i,@function
        .size           _Z20kernelBenchmarkBlockmPcS_i,(.L_x_53 - _Z20kernelBenchmarkBlockmPcS_i)
        .other          _Z20kernelBenchmarkBlockmPcS_i,@"STO_CUDA_ENTRY STV_DEFAULT"
_Z20kernelBenchmarkBlockmPcS_i:
.text._Z20kernelBenchmarkBlockmPcS_i:
[----:B------:R-:W0:Y:S01]  /*0000*/  LDC R1, c[0x0][0x37c] ;  /* 0x0000df00ff017b82 */ /* 0x000e220000000800 */
[----:B------:R-:W1:Y:S01]  /*0010*/  LDCU UR4, c[0x0][0x2f8] ;  /* 0x00005f00ff0477ac */ /* 0x000e620008000800 */
[----:B0-----:R-:W-:Y:S01]  /*0020*/  VIADD R1, R1, 0xffffffe8 ;  /* 0xffffffe801017836 */ /* 0x001fe20000000000 */
[----:B------:R-:W0:Y:S01]  /*0030*/  LDCU.64 UR6, c[0x0][0x390] ;  /* 0x00007200ff0677ac */ /* 0x000e220008000a00 */
[----:B------:R-:W2:Y:S01]  /*0040*/  LDCU UR5, c[0x0][0x2fc] ;  /* 0x00005f80ff0577ac */ /* 0x000ea20008000800 */
[----:B------:R-:W-:Y:S02]  /*0050*/  VOTEU.ANY UR36, UPT, PT ;  /* 0x0000000000247886 */ /* 0x000fe400038e0100 */
[----:B------:R-:W-:Y:S01]  /*0060*/  UISETP.NE.AND UP0, UPT, UR36, -0x1, UPT ;  /* 0xffffffff2400788c */ /* 0x000fe2000bf05270 */
[----:B-1----:R-:W-:Y:S01]  /*0070*/  IADD3 R17, P0, PT, R1, UR4, RZ ;  /* 0x0000000401117c10 */ /* 0x002fe2000ff1e0ff */
[----:B0-----:R-:W-:Y:S02]  /*0080*/  IMAD.U32 R19, RZ, RZ, UR6 ;  /* 0x00000006ff137e24 */ /* 0x001fe4000f8e00ff */
[----:B------:R-:W-:-:S02]  /*0090*/  IMAD.U32 R18, RZ, RZ, UR7 ;  /* 0x00000007ff127e24 */ /* 0x000fc4000f8e00ff */
[----:B--2---:R-:W-:-:S03]  /*00a0*/  IMAD.X R16, RZ, RZ, UR5, P0 ;  /* 0x00000005ff107e24 */ /* 0x004fc600080e06ff */
[----:B------:R-:W-:Y:S05]  /*00b0*/  BRA.U !UP0, `(.L_x_0) ;  /* 0x0000000108407547 */ /* 0x000fea000b800000 */
[----:B------:R-:W-:Y:S01]  /*00c0*/  MOV R2, 0x8 ;  /* 0x0000000800027802 */ /* 0x000fe20000000f00 */
[----:B------:R-:W0:Y:S01]  /*00d0*/  LDCU.64 UR4, c[0x4][0x18] ;  /* 0x01000300ff0477ac */ /* 0x000e220008000a00 */
[----:B------:R-:W-:Y:S02]  /*00e0*/  IMAD.MOV.U32 R8, RZ, RZ, 0x3b ;  /* 0x0000003bff087424 */ /* 0x000fe400078e00ff */
[----:B------:R-:W-:Y:S01]  /*00f0*/  IMAD.MOV.U32 R12, RZ, RZ, 0x1 ;  /* 0x00000001ff0c7424 */ /* 0x000fe200078e00ff */
[----:B------:R-:W1:Y:S01]  /*0100*/  LDCU.64 UR6, c[0x4][0x20] ;  /* 0x01000400ff0677ac */ /* 0x000e620008000a00 */
[----:B------:R-:W2:Y:S01]  /*0110*/  LDC.64 R2, c[0x4][R2] ;  /* 0x0100000002027b82 */ /* 0x000ea20000000a00 */
[----:B------:R-:W-:Y:S01]  /*0120*/  IMAD.MOV.U32 R13, RZ, RZ, RZ ;  /* 0x000000ffff0d7224 */ /* 0x000fe200078e00ff */
[----:B------:R-:W3:Y:S01]  /*0130*/  LDCU.64 UR8, c[0x4][0x10] ;  /* 0x01000200ff0877ac */ /* 0x000ee20008000a00 */
[----:B0-----:R-:W-:Y:S02]  /*0140*/  IMAD.U32 R4, RZ, RZ, UR4 ;  /* 0x00000004ff047e24 */ /* 0x001fe4000f8e00ff */
[----:B------:R-:W-:-:S02]  /*0150*/  IMAD.U32 R5, RZ, RZ, UR5 ;  /* 0x00000005ff057e24 */ /* 0x000fc4000f8e00ff */
[----:B-1----:R-:W-:Y:S02]  /*0160*/  IMAD.U32 R6, RZ, RZ, UR6 ;  /* 0x00000006ff067e24 */ /* 0x002fe4000f8e00ff */
[----:B------:R-:W-:Y:S02]  /*0170*/  IMAD.U32 R7, RZ, RZ, UR7 ;  /* 0x00000007ff077e24 */ /* 0x000fe4000f8e00ff */
[----:B---3--:R-:W-:Y:S02]  /*0180*/  IMAD.U32 R10, RZ, RZ, UR8 ;  /* 0x00000008ff0a7e24 */ /* 0x008fe4000f8e00ff */
[----:B------:R-:W-:-:S07]  /*0190*/  IMAD.U32 R11, RZ, RZ, UR9 ;  /* 0x00000009ff0b7e24 */ /* 0x000fce000f8e00ff */
[----:B------:R-:W-:-:S07]  /*01a0*/  LEPC R20, `(.L_x_0) ;  /* 0x000000001014794e */ /* 0x000fce0000000000 */
[----:B--2---:R-:W-:Y:S05]  /*01b0*/  CALL.ABS.NOINC R2 ;  /* 0x0000000002007343 */ /* 0x004fea0003c00000 */
.L_x_0:
[----:B------:R-:W0:Y:S02]  /*01c0*/  S2R R0, SR_LTMASK ;  /* 0x0000000000007919 */ /* 0x000e240000003900 */
[----:B0-----:R-:W-:-:S13]  /*01d0*/  LOP3.LUT P0, RZ, R0, UR36, RZ, 0xc0, !PT ;  /* 0x0000002400ff7c12 */ /* 0x001fda000f80c0ff */
[----:B------:R-:W-:Y:S05]  /*01e0*/  @P0 EXIT ;  /* 0x000000000000094d */ /* 0x000fea0003800000 */
[----:B------:R-:W0:Y:S01]  /*01f0*/  S2R R5, SR_TID.Y ;  /* 0x0000000000057919 */ /* 0x000e220000002200 */
[----:B------:R-:W1:Y:S01]  /*0200*/  LDCU UR4, c[0x0][0x360] ;  /* 0x00006c00ff0477ac */ /* 0x000e620008000800 */
[----:B------:R-:W0:Y:S01]  /*0210*/  S2R R2, SR_TID.Z ;  /* 0x0000000000027919 */ /* 0x000e220000002300 */
[----:B------:R-:W0:Y:S01]  /*0220*/  LDCU UR5, c[0x0][0x364] ;  /* 0x00006c80ff0577ac */ /* 0x000e220008000800 */
[----:B------:R-:W2:Y:S01]  /*0230*/  S2R R0, SR_TID.X ;  /* 0x0000000000007919 */ /* 0x000ea20000002100 */
[----:B------:R-:W3:Y:S01]  /*0240*/  S2R R3, SR_CgaCtaId ;  /* 0x0000000000037919 */ /* 0x000ee20000008800 */
[----:B0-----:R-:W-:Y:S01]  /*0250*/  IMAD R5, R2, UR5, R5 ;  /* 0x0000000502057c24 */ /* 0x001fe2000f8e0205 */
[----:B------:R-:W-:-:S03]  /*0260*/  MOV R2, 0x400 ;  /* 0x0000040000027802 */ /* 0x000fc60000000f00 */
[----:B-1----:R-:W-:Y:S01]  /*0270*/  IMAD R5, R5, UR4, RZ ;  /* 0x0000000405057c24 */ /* 0x002fe2000f8e02ff */
[----:B------:R-:W-:-:S03]  /*0280*/  UMOV UR4, 0xffffffff ;  /* 0xffffffff00047882 */ /* 0x000fc60000000000 */
[----:B--2---:R-:W-:Y:S01]  /*0290*/  IMAD.IADD R12, R5, 0x1, R0 ;  /* 0x00000001050c7824 */ /* 0x004fe200078e0200 */
[----:B---3--:R-:W-:-:S04]  /*02a0*/  LEA R4, R3, R2, 0x18 ;  /* 0x0000000203047211 */ /* 0x008fc800078ec0ff */
[----:B------:R-:W-:-:S13]  /*02b0*/  ISETP.NE.AND P0, PT, R12, RZ, PT ;  /* 0x000000ff0c00720c */ /* 0x000fda0003f05270 */
[----:B------:R-:W0:Y:S01]  /*02c0*/  @!P0 LDC R19, c[0x0][0x388] ;  /* 0x0000e200ff138b82 */ /* 0x000e220000000800 */
[----:B------:R1:W-:Y:S07]  /*02d0*/  @!P0 STS [R4], RZ ;  /* 0x000000ff04008388 */ /* 0x0003ee0000000800 */
[----:B------:R-:W2:Y:S01]  /*02e0*/  @!P0 LDC R18, c[0x0][0x38c] ;  /* 0x0000e300ff128b82 */ /* 0x000ea20000000800 */
[----:B-1----:R-:W-:Y:S05]  /*02f0*/  BRA.DIV UR4, `(.L_x_1) ;  /* 0x0000002604147947 */ /* 0x002fea000b800000 */
[----:B------:R-:W-:Y:S06]  /*0300*/  BAR.SYNC.DEFER_BLOCKING 0x0 ;  /* 0x0000000000007b1d */ /* 0x000fec0000010000 */
.L_x_46:
[----:B------:R-:W-:Y:S01]  /*0310*/  CS2R R2, SR_CLOCKLO ;  /* 0x0000000000027805 */ /* 0x000fe20000015000 */
[----:B------:R-:W1:Y:S01]  /*0320*/  LDC.64 R10, c[0x0][0x358] ;  /* 0x0000d600ff0a7b82 */ /* 0x000e620000000a00 */
[----:B------:R-:W-:Y:S01]  /*0330*/  BSSY.RECONVERGENT B1, `(.L_x_2) ;  /* 0x00001c6000017945 */ /* 0x000fe20003800200 */
[----:B------:R-:W-:Y:S02]  /*0340*/  VIADD R4, R4, 0x4 ;  /* 0x0000000404047836 */ /* 0x000fe40000000000 */
[----:B------:R-:W-:-:S07]  /*0350*/  IMAD.MOV.U32 R13, RZ, RZ, RZ ;  /* 0x000000ffff0d7224 */ /* 0x000fce00078e00ff */
.L_x_36:
[----:B------:R-:W-:Y:S01]  /*0360*/  LOP3.LUT P0, RZ, R12, 0x3fffffdf, RZ, 0xc0, !PT ;  /* 0x3fffffdf0cff7812 */ /* 0x000fe2000780c0ff */
[----:B------:R-:W-:Y:S01]  /*0370*/  VIADD R13, R13, 0x1 ;  /* 0x000000010d0d7836 */ /* 0x000fe20000000000 */
[----:B------:R-:W-:Y:S04]  /*0380*/  BSSY.RECONVERGENT B0, `(.L_x_3) ;  /* 0x00001bf000007945 */ /* 0x000fe80003800200 */
[----:B------:R-:W-:-:S07]  /*0390*/  ISETP.NE.AND P1, PT, R13, 0x64, PT ;  /* 0x000000640d00780c */ /* 0x000fce0003f25270 */
[----:B----4-:R-:W-:Y:S06]  /*03a0*/  @P0 BRA `(.L_x_4) ;  /* 0x0000001800f00947 */ /* 0x010fec0003800000 */
[----:B------:R-:W-:Y:S01]  /*03b0*/  BSSY.RECONVERGENT B3, `(.L_x_5) ;  /* 0x00000db000037945 */ /* 0x000fe20003800200 */
.L_x_15:
[----:B------:R-:W-:Y:S01]  /*03c0*/  ISETP.NE.AND P0, PT, R12, RZ, PT ;  /* 0x000000ff0c00720c */ /* 0x000fe20003f05270 */
[----:B------:R-:W-:Y:S05]  /*03d0*/  YIELD ;  /* 0x0000000000007946 */ /* 0x000fea0003800000 */
[----:B------:R-:W-:Y:S07]  /*03e0*/  BSSY.RELIABLE B2, `(.L_x_6) ;  /* 0x0000075000027945 */ /* 0x000fee0003800100 */
[----:B------:R-:W-:Y:S05]  /*03f0*/  @P0 BRA `(.L_x_7) ;  /* 0x0000000400b00947 */ /* 0x000fea0003800000 */
[----:B------:R-:W3:Y:S01]  /*0400*/  S2R R9, SR_CgaCtaId ;  /* 0x0000000000097919 */ /* 0x000ee20000008800 */
[----:B------:R-:W-:Y:S01]  /*0410*/  MOV R14, 0x400 ;  /* 0x00000400000e7802 */ /* 0x000fe20000000f00 */
[----:B------:R-:W-:Y:S02]  /*0420*/  IMAD.MOV.U32 R6, RZ, RZ, -0x1 ;  /* 0xffffffffff067424 */ /* 0x000fe400078e00ff */
[----:B------:R-:W-:Y:S01]  /*0430*/  IMAD.MOV.U32 R7, RZ, RZ, RZ ;  /* 0x000000ffff077224 */ /* 0x000fe200078e00ff */
[----:B---3--:R-:W-:-:S05]  /*0440*/  LEA R14, R9, R14, 0x18 ;  /* 0x0000000e090e7211 */ /* 0x008fca00078ec0ff */
[----:B------:R-:W3:Y:S02]  /*0450*/  ATOMS.CAS R6, [R14], R6, R7 ;  /* 0x000000060e06738d */ /* 0x000ee40000000007 */
[----:B---3--:R-:W-:-:S13]  /*0460*/  ISETP.NE.AND P0, PT, R6, RZ, PT ;  /* 0x000000ff0600720c */ /* 0x008fda0003f05270 */
[----:B------:R-:W-:Y:S05]  /*0470*/  @!P0 BREAK.RELIABLE B2 ;  /* 0x0000000000028942 */ /* 0x000fea0003800100 */
[----:B------:R-:W-:Y:S05]  /*0480*/  @P0 BRA `(.L_x_8) ;  /* 0x0000000400a80947 */ /* 0x000fea0003800000 */
[----:B------:R-:W3:Y:S02]  /*0490*/  LDC.64 R6, c[0x0][0x380] ;  /* 0x0000e000ff067b82 */ /* 0x000ee40000000a00 */
[----:B---3--:R-:W-:-:S04]  /*04a0*/  ISETP.NE.U32.AND P0, PT, R6, RZ, PT ;  /* 0x000000ff0600720c */ /* 0x008fc80003f05070 */
[----:B------:R-:W-:-:S13]  /*04b0*/  ISETP.NE.AND.EX P0, PT, R7, RZ, PT, P0 ;  /* 0x000000ff0700720c */ /* 0x000fda0003f05300 */
[----:B------:R-:W-:Y:S05]  /*04c0*/  @!P0 BRA `(.L_x_9) ;  /* 0x0000000400488947 */ /* 0x000fea0003800000 */
[----:B------:R-:W-:Y:S01]  /*04d0*/  ISETP.GT.U32.AND P0, PT, R6, RZ, PT ;  /* 0x000000ff0600720c */ /* 0x000fe20003f04070 */
[----:B------:R-:W-:Y:S02]  /*04e0*/  IMAD.MOV.U32 R15, RZ, RZ, RZ ;  /* 0x000000ffff0f7224 */ /* 0x000fe400078e00ff */
[----:B------:R-:W-:Y:S01]  /*04f0*/  IMAD.MOV.U32 R20, RZ, RZ, RZ ;  /* 0x000000ffff147224 */ /* 0x000fe200078e00ff */
[----:B------:R-:W-:-:S13]  /*0500*/  ISETP.GT.U32.AND.EX P0, PT, R7, RZ, PT, P0 ;  /* 0x000000ff0700720c */ /* 0x000fda0003f04100 */
[----:B-1----:R-:W-:Y:S02]  /*0510*/  @!P0 R2UR UR4, R10 ;  /* 0x000000000a0482ca */ /* 0x002fe400000e0000 */
[----:B------:R-:W-:Y:S02]  /*0520*/  @!P0 R2UR UR5, R11 ;  /* 0x000000000b0582ca */ /* 0x000fe400000e0000 */
[----:B0-----:R-:W-:-:S05]  /*0530*/  @!P0 IADD3 R8, P2, PT, R19, R15, RZ ;  /* 0x0000000f13088210 */ /* 0x001fca0007f5e0ff */
[----:B--2---:R-:W-:-:S06]  /*0540*/  @!P0 IMAD.X R9, R18, 0x1, R20, P2 ;  /* 0x0000000112098824 */ /* 0x004fcc00010e0614 */
[----:B------:R-:W2:Y:S01]  /*0550*/  @!P0 LDG.E.U8 R8, desc[UR4][R8.64] ;  /* 0x0000000408088981 */ /* 0x000ea2000c1e1100 */
[----:B------:R-:W-:Y:S01]  /*0560*/  @!P0 IMAD.IADD R21, R14, 0x1, R15 ;  /* 0x000000010e158824 */ /* 0x000fe200078e020f */
[----:B------:R-:W-:Y:S01]  /*0570*/  BSSY.RECONVERGENT B4, `(.L_x_10) ;  /* 0x0000029000047945 */ /* 0x000fe20003800200 */
[----:B------:R-:W-:Y:S02]  /*0580*/  @!P0 IMAD.MOV.U32 R15, RZ, RZ, 0x1 ;  /* 0x00000001ff0f8424 */ /* 0x000fe400078e00ff */
[----:B------:R-:W-:-:S03]  /*0590*/  @!P0 IMAD.MOV.U32 R20, RZ, RZ, RZ ;  /* 0x000000ffff148224 */ /* 0x000fc600078e00ff */
[CC--:B------:R-:W-:Y:S02]  /*05a0*/  IADD3 R22, P4, PT, -R15.reuse, R6.reuse, RZ ;  /* 0x000000060f167210 */ /* 0x0c0fe40007f9e1ff */
[----:B------:R-:W-:Y:S02]  /*05b0*/  ISETP.GE.U32.AND P3, PT, R15, R6, PT ;  /* 0x000000060f00720c */ /* 0x000fe40003f66070 */
[----:B------:R-:W-:Y:S01]  /*05c0*/  ISETP.LE.U32.AND P2, PT, R22, 0x3, PT ;  /* 0x000000031600780c */ /* 0x000fe20003f43070 */
[----:B------:R-:W-:Y:S01]  /*05d0*/  IMAD.X R22, R7, 0x1, ~R20, P4 ;  /* 0x0000000107167824 */ /* 0x000fe200020e0e14 */
[----:B------:R-:W-:-:S04]  /*05e0*/  ISETP.GE.U32.AND.EX P3, PT, R20, R7, PT, P3 ;  /* 0x000000071400720c */ /* 0x000fc80003f66130 */
[----:B------:R-:W-:Y:S01]  /*05f0*/  ISETP.LE.U32.OR.EX P2, PT, R22, RZ, P3, P2 ;  /* 0x000000ff1600720c */ /* 0x000fe20001f43520 */
[----:B--2---:R0:W-:-:S12]  /*0600*/  @!P0 STS.U8 [R21+0x4], R8 ;  /* 0x0000040815008388 */ /* 0x0041d80000000000 */
[----:B------:R-:W-:Y:S05]  /*0610*/  @P2 BRA `(.L_x_11) ;  /* 0x0000000000782947 */ /* 0x000fea0003800000 */
[----:B------:R-:W-:Y:S02]  /*0620*/  IADD3 R22, P2, PT, R6, -0x3, RZ ;  /* 0xfffffffd06167810 */ /* 0x000fe40007f5e0ff */
[----:B------:R-:W-:Y:S02]  /*0630*/  PLOP3.LUT P0, PT, PT, PT, PT, 0x8, 0x80 ;  /* 0x000000000080781c */ /* 0x000fe40003f0e170 */
[----:B0-----:R-:W-:-:S11]  /*0640*/  IADD3.X R21, PT, PT, R7, -0x1, RZ, P2, !PT ;  /* 0xffffffff07157810 */ /* 0x001fd600017fe4ff */
.L_x_12:
[C---:B------:R-:W-:Y:S02]  /*0650*/  R2UR UR4, R10.reuse ;  /* 0x000000000a0472ca */ /* 0x040fe400000e0000 */
[----:B------:R-:W-:Y:S02]  /*0660*/  R2UR UR5, R11 ;  /* 0x000000000b0572ca */ /* 0x000fe400000e0000 */
[----:B------:R-:W-:Y:S02]  /*0670*/  IADD3 R8, P2, PT, R19, R15, RZ ;  /* 0x0000000f13087210 */ /* 0x000fe40007f5e0ff */
[----:B------:R-:W-:Y:S02]  /*0680*/  R2UR UR6, R10 ;  /* 0x000000000a0672ca */ /* 0x000fe400000e0000 */
[----:B------:R-:W-:Y:S01]  /*0690*/  R2UR UR7, R11 ;  /* 0x000000000b0772ca */ /* 0x000fe200000e0000 */
[----:B------:R-:W-:Y:S01]  /*06a0*/  IMAD.X R9, R18, 0x1, R20, P2 ;  /* 0x0000000112097824 */ /* 0x000fe200010e0614 */
[----:B------:R-:W-:-:S02]  /*06b0*/  R2UR UR8, R10 ;  /* 0x000000000a0872ca */ /* 0x000fc400000e0000 */
[C---:B------:R-:W-:Y:S02]  /*06c0*/  R2UR UR9, R11.reuse ;  /* 0x000000000b0972ca */ /* 0x040fe400000e0000 */
[----:B------:R-:W-:Y:S01]  /*06d0*/  R2UR UR10, R10 ;  /* 0x000000000a0a72ca */ /* 0x000fe200000e0000 */
[----:B------:R-:W2:Y:S01]  /*06e0*/  LDG.E.U8 R24, desc[UR4][R8.64] ;  /* 0x0000000408187981 */ /* 0x000ea2000c1e1100 */
[----:B------:R-:W-:-:S05]  /*06f0*/  R2UR UR11, R11 ;  /* 0x000000000b0b72ca */ /* 0x000fca00000e0000 */
[----:B------:R-:W3:Y:S04]  /*0700*/  LDG.E.U8 R26, desc[UR6][R8.64+0x1] ;  /* 0x00000106081a7981 */ /* 0x000ee8000c1e1100 */
[----:B------:R-:W4:Y:S04]  /*0710*/  LDG.E.U8 R23, desc[UR8][R8.64+0x2] ;  /* 0x0000020808177981 */ /* 0x000f28000c1e1100 */
[----:B------:R-:W5:Y:S01]  /*0720*/  LDG.E.U8 R29, desc[UR10][R8.64+0x3] ;  /* 0x0000030a081d7981 */ /* 0x000f62000c1e1100 */
[C-C-:B------:R-:W-:Y:S01]  /*0730*/  IMAD.IADD R25, R14.reuse, 0x1, R15.reuse ;  /* 0x000000010e197824 */ /* 0x140fe200078e020f */
[----:B------:R-:W-:-:S02]  /*0740*/  IADD3 R27, PT, PT, R14, 0x1, R15 ;  /* 0x000000010e1b7810 */ /* 0x000fc40007ffe00f */
[C-C-:B------:R-:W-:Y:S02]  /*0750*/  IADD3 R28, PT, PT, R14.reuse, 0x2, R15.reuse ;  /* 0x000000020e1c7810 */ /* 0x140fe40007ffe00f */
[----:B--2---:R0:W-:Y:S04]  /*0760*/  STS.U8 [R25+0x4], R24 ;  /* 0x0000041819007388 */ /* 0x0041e80000000000 */
[----:B---3--:R1:W-:Y:S01]  /*0770*/  STS.U8 [R27+0x4], R26 ;  /* 0x0000041a1b007388 */ /* 0x0083e20000000000 */
[----:B0-----:R-:W-:Y:S02]  /*0780*/  IADD3 R24, PT, PT, R14, 0x3, R15 ;  /* 0x000000030e187810 */ /* 0x001fe40007ffe00f */
[----:B------:R-:W-:Y:S01]  /*0790*/  IADD3 R15, P2, PT, R15, 0x4, RZ ;  /* 0x000000040f0f7810 */ /* 0x000fe20007f5e0ff */
[----:B----4-:R1:W-:Y:S04]  /*07a0*/  STS.U8 [R28+0x4], R23 ;  /* 0x000004171c007388 */ /* 0x0103e80000000000 */
[----:B-----5:R1:W-:Y:S01]  /*07b0*/  STS.U8 [R24+0x4], R29 ;  /* 0x0000041d18007388 */ /* 0x0203e20000000000 */
[----:B------:R-:W-:Y:S01]  /*07c0*/  IMAD.X R20, RZ, RZ, R20, P2 ;  /* 0x000000ffff147224 */ /* 0x000fe200010e0614 */
[----:B------:R-:W-:-:S04]  /*07d0*/  ISETP.GE.U32.AND P2, PT, R15, R22, PT ;  /* 0x000000160f00720c */ /* 0x000fc80003f46070 */
[----:B------:R-:W-:-:S13]  /*07e0*/  ISETP.GE.U32.AND.EX P2, PT, R20, R21, PT, P2 ;  /* 0x000000151400720c */ /* 0x000fda0003f46120 */
[----:B-1----:R-:W-:Y:S05]  /*07f0*/  @!P2 BRA `(.L_x_12) ;  /* 0xfffffffc0094a947 */ /* 0x002fea000383ffff */
.L_x_11:
[----:B------:R-:W-:Y:S05]  /*0800*/  BSYNC.RECONVERGENT B4 ;  /* 0x0000000000047941 */ /* 0x000fea0003800200 */
.L_x_10:
[CC--:B0-----:R-:W-:Y:S02]  /*0810*/  IADD3 R8, P4, PT, -R15.reuse, R6.reuse, RZ ;  /* 0x000000060f087210 */ /* 0x0c1fe40007f9e1ff */
[----:B------:R-:W-:Y:S02]  /*0820*/  ISETP.GE.U32.AND P3, PT, R15, R6, PT ;  /* 0x000000060f00720c */ /* 0x000fe40003f66070 */
[----:B------:R-:W-:Y:S01]  /*0830*/  ISETP.LE.U32.AND P2, PT, R8, 0x1, PT ;  /* 0x000000010800780c */ /* 0x000fe20003f43070 */
[----:B------:R-:W-:Y:S01]  /*0840*/  IMAD.X R8, R7, 0x1, ~R20, P4 ;  /* 0x0000000107087824 */ /* 0x000fe200020e0e14 */
[----:B------:R-:W-:-:S04]  /*0850*/  ISETP.GE.U32.AND.EX P3, PT, R20, R7, PT, P3 ;  /* 0x000000071400720c */ /* 0x000fc80003f66130 */
[----:B------:R-:W-:-:S13]  /*0860*/  ISETP.LE.U32.OR.EX P2, PT, R8, RZ, P3, P2 ;  /* 0x000000ff0800720c */ /* 0x000fda0001f43520 */
[----:B------:R-:W-:Y:S01]  /*0870*/  @!P2 IADD3 R8, P3, PT, R19, R15, RZ ;  /* 0x0000000f1308a210 */ /* 0x000fe20007f7e0ff */
[C-C-:B------:R-:W-:Y:S01]  /*0880*/  @!P2 IMAD.IADD R23, R14.reuse, 0x1, R15.reuse ;  /* 0x000000010e17a824 */ /* 0x140fe200078e020f */
[----:B------:R-:W-:Y:S02]  /*0890*/  @!P2 IADD3 R22, PT, PT, R14, 0x1, R15 ;  /* 0x000000010e16a810 */ /* 0x000fe40007ffe00f */
[----:B------:R-:W-:Y:S01]  /*08a0*/  @!P2 IADD3 R15, P4, PT, R15, 0x2, RZ ;  /* 0x000000020f0fa810 */ /* 0x000fe20007f9e0ff */
[--C-:B------:R-:W-:Y:S01]  /*08b0*/  @!P2 IMAD.X R9, R18, 0x1, R20.reuse, P3 ;  /* 0x000000011209a824 */ /* 0x100fe200018e0614 */
[----:B------:R-:W-:Y:S02]  /*08c0*/  @!P2 PLOP3.LUT P0, PT, PT, PT, PT, 0x8, 0x80 ;  /* 0x000000000080a81c */ /* 0x000fe40003f0e170 */
[----:B------:R-:W-:Y:S01]  /*08d0*/  ISETP.LT.U32.AND P3, PT, R15, R6, PT ;  /* 0x000000060f00720c */ /* 0x000fe20003f61070 */
[----:B------:R-:W-:Y:S01]  /*08e0*/  @!P2 IMAD.X R20, RZ, RZ, R20, P4 ;  /* 0x000000ffff14a224 */ /* 0x000fe200020e0614 */
[----:B------:R-:W-:-:S02]  /*08f0*/  @!P2 R2UR UR4, R10 ;  /* 0x000000000a04a2ca */ /* 0x000fc400000e0000 */
[C---:B------:R-:W-:Y:S02]  /*0900*/  @!P2 R2UR UR5, R11.reuse ;  /* 0x000000000b05a2ca */ /* 0x040fe400000e0000 */
[----:B------:R-:W-:Y:S02]  /*0910*/  ISETP.LT.U32.OR.EX P0, PT, R20, R7, P0, P3 ;  /* 0x000000071400720c */ /* 0x000fe40000701530 */
[----:B------:R-:W-:Y:S02]  /*0920*/  @!P2 R2UR UR6, R10 ;  /* 0x000000000a06a2ca */ /* 0x000fe400000e0000 */
[----:B------:R-:W-:-:S09]  /*0930*/  @!P2 R2UR UR7, R11 ;  /* 0x000000000b07a2ca */ /* 0x000fd200000e0000 */
[----:B------:R-:W-:Y:S02]  /*0940*/  @P0 R2UR UR8, R10 ;  /* 0x000000000a0802ca */ /* 0x000fe400000e0000 */
[----:B------:R-:W-:Y:S02]  /*0950*/  @P0 R2UR UR9, R11 ;  /* 0x000000000b0902ca */ /* 0x000fe400000e0000 */
[----:B------:R-:W-:Y:S01]  /*0960*/  @P0 IADD3 R6, P3, PT, R19, R15, RZ ;  /* 0x0000000f13060210 */ /* 0x000fe20007f7e0ff */
[----:B------:R-:W2:Y:S04]  /*0970*/  @!P2 LDG.E.U8 R21, desc[UR6][R8.64+0x1] ;  /* 0x000001060815a981 */ /* 0x000ea8000c1e1100 */
[----:B------:R-:W-:Y:S02]  /*0980*/  @P0 IMAD.X R7, R18, 0x1, R20, P3 ;  /* 0x0000000112070824 */ /* 0x000fe400018e0614 */
[----:B------:R-:W3:Y:S04]  /*0990*/  @!P2 LDG.E.U8 R20, desc[UR4][R8.64] ;  /* 0x000000040814a981 */ /* 0x000ee8000c1e1100 */
[----:B------:R-:W4:Y:S01]  /*09a0*/  @P0 LDG.E.U8 R6, desc[UR8][R6.64] ;  /* 0x0000000806060981 */ /* 0x000f22000c1e1100 */
[----:B------:R-:W-:-:S03]  /*09b0*/  @P0 IMAD.IADD R15, R14, 0x1, R15 ;  /* 0x000000010e0f0824 */ /* 0x000fc600078e020f */
[----:B---3--:R3:W-:Y:S04]  /*09c0*/  @!P2 STS.U8 [R23+0x4], R20 ;  /* 0x000004141700a388 */ /* 0x0087e80000000000 */
[----:B--2---:R3:W-:Y:S04]  /*09d0*/  @!P2 STS.U8 [R22+0x4], R21 ;  /* 0x000004151600a388 */ /* 0x0047e80000000000 */
[----:B----4-:R3:W-:Y:S02]  /*09e0*/  @P0 STS.U8 [R15+0x4], R6 ;  /* 0x000004060f000388 */ /* 0x0107e40000000000 */
.L_x_9:
[----:B------:R-:W-:Y:S01]  /*09f0*/  IMAD.MOV.U32 R7, RZ, RZ, 0x20 ;  /* 0x00000020ff077424 */ /* 0x000fe200078e00ff */
[----:B------:R-:W-:Y:S01]  /*0a00*/  @!PT LDS RZ, [RZ] ;  /* 0x00000000fffff984 */ /* 0x000fe20000000800 */
[----:B------:R-:W-:Y:S01]  /*0a10*/  @!PT LDS RZ, [RZ] ;  /* 0x00000000fffff984 */ /* 0x000fe20000000800 */
[----:B------:R-:W-:Y:S01]  /*0a20*/  @!PT LDS RZ, [RZ] ;  /* 0x00000000fffff984 */ /* 0x000fe20000000800 */
[----:B------:R-:W-:Y:S01]  /*0a30*/  @!PT LDS RZ, [RZ] ;  /* 0x00000000fffff984 */ /* 0x000fe20000000800 */
[----:B------:R4:W-:Y:S06]  /*0a40*/  MEMBAR.SC.CTA ;  /* 0x0000000000007992 */ /* 0x0009ec0000000000 */
[----:B----4-:R4:W-:Y:S01]  /*0a50*/  STS [R14], R7 ;  /* 0x000000070e007388 */ /* 0x0109e20000000800 */
[----:B------:R-:W-:Y:S01]  /*0a60*/  @!PT LDS RZ, [RZ] ;  /* 0x00000000fffff984 */ /* 0x000fe20000000800 */
[----:B------:R-:W-:Y:S01]  /*0a70*/  @!PT LDS RZ, [RZ] ;  /* 0x00000000fffff984 */ /* 0x000fe20000000800 */
[----:B------:R-:W-:Y:S01]  /*0a80*/  @!PT LDS RZ, [RZ] ;  /* 0x00000000fffff984 */ /* 0x000fe20000000800 */
[----:B------:R-:W-:Y:S01]  /*0a90*/  @!PT LDS RZ, [RZ] ;  /* 0x00000000fffff984 */ /* 0x000fe20000000800 */
[----:B------:R5:W-:Y:S06]  /*0aa0*/  MEMBAR.SC.CTA ;  /* 0x0000000000007992 */ /* 0x000bec0000000000 */
[----:B-----5:R-:W-:Y:S05]  /*0ab0*/  BRA `(.L_x_13) ;  /* 0x0000000400a87947 */ /* 0x020fea0003800000 */
.L_x_7:
[----:B------:R-:W3:Y:S01]  /*0ac0*/  S2R R7, SR_CgaCtaId ;  /* 0x0000000000077919 */ /* 0x000ee20000008800 */
[----:B------:R-:W-:-:S04]  /*0ad0*/  MOV R14, 0x400 ;  /* 0x00000400000e7802 */ /* 0x000fc80000000f00 */
[----:B---3--:R-:W-:-:S05]  /*0ae0*/  LEA R14, R7, R14, 0x18 ;  /* 0x0000000e070e7211 */ /* 0x008fca00078ec0ff */
[----:B------:R-:W3:Y:S02]  /*0af0*/  LDS R6, [R14] ;  /* 0x000000000e067984 */ /* 0x000ee40000000800 */
[----:B---3--:R-:W-:-:S13]  /*0b00*/  ISETP.NE.AND P0, PT, R6, 0x20, PT ;  /* 0x000000200600780c */ /* 0x008fda0003f05270 */
[----:B------:R-:W-:Y:S05]  /*0b10*/  @!P0 BREAK.RELIABLE B2 ;  /* 0x0000000000028942 */ /* 0x000fea0003800100 */
[----:B------:R-:W-:Y:S05]  /*0b20*/  @!P0 BRA `(.L_x_14) ;  /* 0x0000000000088947 */ /* 0x000fea0003800000 */
.L_x_8:
[----:B------:R-:W-:Y:S05]  /*0b30*/  BSYNC.RELIABLE B2 ;  /* 0x0000000000027941 */ /* 0x000fea0003800100 */
.L_x_6:
[----:B------:R-:W-:Y:S05]  /*0b40*/  BRA `(.L_x_15) ;  /* 0xfffffff8001c7947 */ /* 0x000fea000383ffff */
.L_x_14:
[----:B------:R-:W3:Y:S02]  /*0b50*/  LDC.64 R6, c[0x0][0x380] ;  /* 0x0000e000ff067b82 */ /* 0x000ee40000000a00 */
[----:B---3--:R-:W-:-:S04]  /*0b60*/  ISETP.NE.U32.AND P0, PT, R6, RZ, PT ;  /* 0x000000ff0600720c */ /* 0x008fc80003f05070 */
[----:B------:R-:W-:-:S13]  /*0b70*/  ISETP.NE.AND.EX P0, PT, R7, RZ, PT, P0 ;  /* 0x000000ff0700720c */ /* 0x000fda0003f05300 */
[----:B------:R-:W-:Y:S05]  /*0b80*/  @!P0 BRA `(.L_x_16) ;  /* 0x0000000400448947 */ /* 0x000fea0003800000 */
[----:B------:R-:W-:Y:S02]  /*0b90*/  ISETP.GT.U32.AND P0, PT, R6, RZ, PT ;  /* 0x000000ff0600720c */ /* 0x000fe40003f04070 */
[----:B------:R-:W-:Y:S01]  /*0ba0*/  CS2R R20, SRZ ;  /* 0x0000000000147805 */ /* 0x000fe2000001ff00 */
[----:B------:R-:W-:Y:S01]  /*0bb0*/  IMAD.MOV.U32 R15, RZ, RZ, R4 ;  /* 0x000000ffff0f7224 */ /* 0x000fe200078e0004 */
[----:B------:R-:W-:Y:S02]  /*0bc0*/  ISETP.GT.U32.AND.EX P2, PT, R7, RZ, PT, P0 ;  /* 0x000000ff0700720c */ /* 0x000fe40003f44100 */
[----:B------:R-:W-:-:S11]  /*0bd0*/  PLOP3.LUT P0, PT, PT, PT, PT, 0x80, 0x8 ;  /* 0x000000000008781c */ /* 0x000fd60003f0f070 */
[----:B------:R-:W-:Y:S05]  /*0be0*/  @P2 BRA `(.L_x_17) ;  /* 0x0000000000282947 */ /* 0x000fea0003800000 */
[----:B------:R3:W4:Y:S01]  /*0bf0*/  LDS.U8 R23, [R15] ;  /* 0x000000000f177984 */ /* 0x0007220000000000 */
[----:B-1----:R-:W-:Y:S02]  /*0c00*/  R2UR UR4, R10 ;  /* 0x000000000a0472ca */ /* 0x002fe400000e0000 */
[----:B------:R-:W-:Y:S02]  /*0c10*/  R2UR UR5, R11 ;  /* 0x000000000b0572ca */ /* 0x000fe400000e0000 */
[----:B0-----:R-:W-:Y:S01]  /*0c20*/  IADD3 R8, P0, PT, R19, R21, RZ ;  /* 0x0000001513087210 */ /* 0x001fe20007f1e0ff */
[----:B------:R-:W-:Y:S02]  /*0c30*/  IMAD.MOV.U32 R21, RZ, RZ, 0x1 ;  /* 0x00000001ff157424 */ /* 0x000fe400078e00ff */
[----:B---3--:R-:W-:Y:S02]  /*0c40*/  VIADD R15, R15, 0x1 ;  /* 0x000000010f0f7836 */ /* 0x008fe40000000000 */
[----:B--2---:R-:W-:Y:S01]  /*0c50*/  IMAD.X R9, R18, 0x1, R20, P0 ;  /* 0x0000000112097824 */ /* 0x004fe200000e0614 */
[----:B------:R-:W-:Y:S01]  /*0c60*/  PLOP3.LUT P0, PT, PT, PT, PT, 0x8, 0x80 ;  /* 0x000000000080781c */ /* 0x000fe20003f0e170 */
[----:B------:R-:W-:-:S04]  /*0c70*/  IMAD.MOV.U32 R20, RZ, RZ, RZ ;  /* 0x000000ffff147224 */ /* 0x000fc800078e00ff */
[----:B----4-:R3:W-:Y:S08]  /*0c80*/  STG.E.U8 desc[UR4][R8.64], R23 ;  /* 0x0000001708007986 */ /* 0x0107f0000c101104 */
.L_x_17:
[CC--:B---3--:R-:W-:Y:S02]  /*0c90*/  IADD3 R8, P4, PT, -R21.reuse, R6.reuse, RZ ;  /* 0x0000000615087210 */ /* 0x0c8fe40007f9e1ff */
[----:B------:R-:W-:Y:S02]  /*0ca0*/  ISETP.GE.U32.AND P3, PT, R21, R6, PT ;  /* 0x000000061500720c */ /* 0x000fe40003f66070 */
[----:B------:R-:W-:Y:S01]  /*0cb0*/  ISETP.LE.U32.AND P2, PT, R8, 0x3, PT ;  /* 0x000000030800780c */ /* 0x000fe20003f43070 */
[----:B------:R-:W-:Y:S01]  /*0cc0*/  IMAD.X R8, R7, 0x1, ~R20, P4 ;  /* 0x0000000107087824 */ /* 0x000fe200020e0e14 */
[----:B------:R-:W-:-:S04]  /*0cd0*/  ISETP.GE.U32.AND.EX P3, PT, R20, R7, PT, P3 ;  /* 0x000000071400720c */ /* 0x000fc80003f66130 */
[----:B------:R-:W-:-:S13]  /*0ce0*/  ISETP.LE.U32.OR.EX P2, PT, R8, RZ, P3, P2 ;  /* 0x000000ff0800720c */ /* 0x000fda0001f43520 */
[----:B------:R-:W-:Y:S05]  /*0cf0*/  @P2 BRA `(.L_x_18) ;  /* 0x00000000006c2947 */ /* 0x000fea0003800000 */
[----:B------:R-:W-:Y:S01]  /*0d00*/  IADD3 R22, P2, PT, R6, -0x3, RZ ;  /* 0xfffffffd06167810 */ /* 0x000fe20007f5e0ff */
[----:B------:R-:W-:Y:S01]  /*0d10*/  BSSY.RECONVERGENT B4, `(.L_x_18) ;  /* 0x0000019000047945 */ /* 0x000fe20003800200 */
[----:B------:R-:W-:Y:S02]  /*0d20*/  PLOP3.LUT P0, PT, PT, PT, PT, 0x8, 0x80 ;  /* 0x000000000080781c */ /* 0x000fe40003f0e170 */
[----:B------:R-:W-:-:S11]  /*0d30*/  IADD3.X R24, PT, PT, R7, -0x1, RZ, P2, !PT ;  /* 0xffffffff07187810 */ /* 0x000fd600017fe4ff */
.L_x_19:
[----:B---3--:R-:W3:Y:S01]  /*0d40*/  LDS.U8 R23, [R15] ;  /* 0x000000000f177984 */ /* 0x008ee20000000000 */
[----:B0-----:R-:W-:Y:S02]  /*0d50*/  IADD3 R8, P2, PT, R19, R21, RZ ;  /* 0x0000001513087210 */ /* 0x001fe40007f5e0ff */
[----:B-1----:R-:W-:Y:S01]  /*0d60*/  R2UR UR4, R10 ;  /* 0x000000000a0472ca */ /* 0x002fe200000e0000 */
[----:B------:R-:W0:Y:S01]  /*0d70*/  LDS.U8 R25, [R15+0x1] ;  /* 0x000001000f197984 */ /* 0x000e220000000000 */
[----:B------:R-:W-:Y:S01]  /*0d80*/  R2UR UR5, R11 ;  /* 0x000000000b0572ca */ /* 0x000fe200000e0000 */
[--C-:B--2---:R-:W-:Y:S01]  /*0d90*/  IMAD.X R9, R18, 0x1, R20.reuse, P2 ;  /* 0x0000000112097824 */ /* 0x104fe200010e0614 */
[----:B------:R-:W-:Y:S01]  /*0da0*/  IADD3 R21, P2, PT, R21, 0x4, RZ ;  /* 0x0000000415157810 */ /* 0x000fe20007f5e0ff */
[----:B------:R-:W1:Y:S01]  /*0db0*/  LDS.U8 R27, [R15+0x2] ;  /* 0x000002000f1b7984 */ /* 0x000e620000000000 */
[----:B------:R-:W-:Y:S02]  /*0dc0*/  R2UR UR6, R10 ;  /* 0x000000000a0672ca */ /* 0x000fe400000e0000 */
[----:B------:R-:W-:Y:S01]  /*0dd0*/  R2UR UR7, R11 ;  /* 0x000000000b0772ca */ /* 0x000fe200000e0000 */
[----:B------:R2:W4:Y:S01]  /*0de0*/  LDS.U8 R29, [R15+0x3] ;  /* 0x000003000f1d7984 */ /* 0x0005220000000000 */
[----:B------:R-:W-:Y:S01]  /*0df0*/  IMAD.X R20, RZ, RZ, R20, P2 ;  /* 0x000000ffff147224 */ /* 0x000fe200010e0614 */
[----:B------:R-:W-:-:S02]  /*0e00*/  ISETP.GE.U32.AND P2, PT, R21, R22, PT ;  /* 0x000000161500720c */ /* 0x000fc40003f46070 */
[----:B------:R-:W-:Y:S02]  /*0e10*/  R2UR UR8, R10 ;  /* 0x000000000a0872ca */ /* 0x000fe400000e0000 */
[----:B------:R-:W-:Y:S02]  /*0e20*/  R2UR UR9, R11 ;  /* 0x000000000b0972ca */ /* 0x000fe400000e0000 */
[----:B------:R-:W-:Y:S01]  /*0e30*/  ISETP.GE.U32.AND.EX P2, PT, R20, R24, PT, P2 ;  /* 0x000000181400720c */ /* 0x000fe20003f46120 */
[----:B--2---:R-:W-:Y:S01]  /*0e40*/  VIADD R15, R15, 0x4 ;  /* 0x000000040f0f7836 */ /* 0x004fe20000000000 */
[----:B---3--:R3:W-:Y:S04]  /*0e50*/  STG.E.U8 desc[UR4][R8.64], R23 ;  /* 0x0000001708007986 */ /* 0x0087e8000c101104 */
[----:B0-----:R3:W-:Y:S04]  /*0e60*/  STG.E.U8 desc[UR4][R8.64+0x1], R25 ;  /* 0x0000011908007986 */ /* 0x0017e8000c101104 */
[----:B-1----:R3:W-:Y:S04]  /*0e70*/  STG.E.U8 desc[UR6][R8.64+0x2], R27 ;  /* 0x0000021b08007986 */ /* 0x0027e8000c101106 */
[----:B----4-:R3:W-:Y:S01]  /*0e80*/  STG.E.U8 desc[UR8][R8.64+0x3], R29 ;  /* 0x0000031d08007986 */ /* 0x0107e2000c101108 */
[----:B------:R-:W-:Y:S05]  /*0e90*/  @!P2 BRA `(.L_x_19) ;  /* 0xfffffffc00a8a947 */ /* 0x000fea000383ffff */
[----:B------:R-:W-:Y:S05]  /*0ea0*/  BSYNC.RECONVERGENT B4 ;  /* 0x0000000000047941 */ /* 0x000fea0003800200 */
.L_x_18:
[CC--:B---3--:R-:W-:Y:S01]  /*0eb0*/  IADD3 R8, P4, PT, -R21.reuse, R6.reuse, RZ ;  /* 0x0000000615087210 */ /* 0x0c8fe20007f9e1ff */
[----:B------:R-:W-:Y:S01]  /*0ec0*/  BSSY.RECONVERGENT B4, `(.L_x_20) ;  /* 0x0000015000047945 */ /* 0x000fe20003800200 */
[----:B------:R-:W-:Y:S02]  /*0ed0*/  ISETP.GE.U32.AND P3, PT, R21, R6, PT ;  /* 0x000000061500720c */ /* 0x000fe40003f66070 */
[----:B------:R-:W-:Y:S01]  /*0ee0*/  ISETP.LE.U32.AND P2, PT, R8, 0x1, PT ;  /* 0x000000010800780c */ /* 0x000fe20003f43070 */
[----:B------:R-:W-:Y:S01]  /*0ef0*/  IMAD.X R8, R7, 0x1, ~R20, P4 ;  /* 0x0000000107087824 */ /* 0x000fe200020e0e14 */
[----:B------:R-:W-:-:S04]  /*0f00*/  ISETP.GE.U32.AND.EX P3, PT, R20, R7, PT, P3 ;  /* 0x000000071400720c */ /* 0x000fc80003f66130 */
[----:B------:R-:W-:-:S13]  /*0f10*/  ISETP.LE.U32.OR.EX P2, PT, R8, RZ, P3, P2 ;  /* 0x000000ff0800720c */ /* 0x000fda0001f43520 */
[----:B------:R-:W-:Y:S05]  /*0f20*/  @P2 BRA `(.L_x_21) ;  /* 0x0000000000382947 */ /* 0x000fea0003800000 */
[----:B------:R-:W3:Y:S01]  /*0f30*/  LDS.U8 R23, [R15] ;  /* 0x000000000f177984 */ /* 0x000ee20000000000 */
[C---:B-1----:R-:W-:Y:S02]  /*0f40*/  R2UR UR4, R10.reuse ;  /* 0x000000000a0472ca */ /* 0x042fe400000e0000 */
[C---:B------:R-:W-:Y:S01]  /*0f50*/  R2UR UR5, R11.reuse ;  /* 0x000000000b0572ca */ /* 0x040fe200000e0000 */
[----:B------:R1:W4:Y:S01]  /*0f60*/  LDS.U8 R25, [R15+0x1] ;  /* 0x000001000f197984 */ /* 0x0003220000000000 */
[----:B------:R-:W-:Y:S02]  /*0f70*/  R2UR UR6, R10 ;  /* 0x000000000a0672ca */ /* 0x000fe400000e0000 */
[----:B------:R-:W-:Y:S02]  /*0f80*/  R2UR UR7, R11 ;  /* 0x000000000b0772ca */ /* 0x000fe400000e0000 */
[----:B0-----:R-:W-:Y:S02]  /*0f90*/  IADD3 R8, P0, PT, R19, R21, RZ ;  /* 0x0000001513087210 */ /* 0x001fe40007f1e0ff */
[----:B------:R-:W-:Y:S01]  /*0fa0*/  IADD3 R21, P2, PT, R21, 0x2, RZ ;  /* 0x0000000215157810 */ /* 0x000fe20007f5e0ff */
[----:B-1----:R-:W-:-:S02]  /*0fb0*/  VIADD R15, R15, 0x2 ;  /* 0x000000020f0f7836 */ /* 0x002fc40000000000 */
[--C-:B--2---:R-:W-:Y:S01]  /*0fc0*/  IMAD.X R9, R18, 0x1, R20.reuse, P0 ;  /* 0x0000000112097824 */ /* 0x104fe200000e0614 */
[----:B------:R-:W-:Y:S01]  /*0fd0*/  PLOP3.LUT P0, PT, PT, PT, PT, 0x8, 0x80 ;  /* 0x000000000080781c */ /* 0x000fe20003f0e170 */
[----:B------:R-:W-:-:S03]  /*0fe0*/  IMAD.X R20, RZ, RZ, R20, P2 ;  /* 0x000000ffff147224 */ /* 0x000fc600010e0614 */
[----:B---3--:R3:W-:Y:S04]  /*0ff0*/  STG.E.U8 desc[UR4][R8.64], R23 ;  /* 0x0000001708007986 */ /* 0x0087e8000c101104 */
[----:B----4-:R3:W-:Y:S05]  /*1000*/  STG.E.U8 desc[UR6][R8.64+0x1], R25 ;  /* 0x0000011908007986 */ /* 0x0107ea000c101106 */
.L_x_21:
[----:B------:R-:W-:Y:S05]  /*1010*/  BSYNC.RECONVERGENT B4 ;  /* 0x0000000000047941 */ /* 0x000fea0003800200 */
.L_x_20:
[----:B------:R-:W-:-:S04]  /*1020*/  ISETP.LT.U32.AND P2, PT, R21, R6, PT ;  /* 0x000000061500720c */ /* 0x000fc80003f41070 */
[----:B------:R-:W-:-:S13]  /*1030*/  ISETP.LT.U32.OR.EX P0, PT, R20, R7, P0, P2 ;  /* 0x000000071400720c */ /* 0x000fda0000701520 */
[----:B---3--:R-:W3:Y:S01]  /*1040*/  @P0 LDS.U8 R9, [R15] ;  /* 0x000000000f090984 */ /* 0x008ee20000000000 */
[----:B-1----:R-:W-:Y:S02]  /*1050*/  @P0 R2UR UR4, R10 ;  /* 0x000000000a0402ca */ /* 0x002fe400000e0000 */
[----:B------:R-:W-:Y:S02]  /*1060*/  @P0 R2UR UR5, R11 ;  /* 0x000000000b0502ca */ /* 0x000fe400000e0000 */
[----:B0-----:R-:W-:-:S05]  /*1070*/  @P0 IADD3 R6, P2, PT, R19, R21, RZ ;  /* 0x0000001513060210 */ /* 0x001fca0007f5e0ff */
[----:B--2---:R-:W-:-:S06]  /*1080*/  @P0 IMAD.X R7, R18, 0x1, R20, P2 ;  /* 0x0000000112070824 */ /* 0x004fcc00010e0614 */
[----:B---3--:R3:W-:Y:S02]  /*1090*/  @P0 STG.E.U8 desc[UR4][R6.64], R9 ;  /* 0x0000000906000986 */ /* 0x0087e4000c101104 */
.L_x_16:
[----:B---3--:R-:W-:Y:S01]  /*10a0*/  IMAD.MOV.U32 R7, RZ, RZ, -0x1 ;  /* 0xffffffffff077424 */ /* 0x008fe200078e00ff */
[----:B------:R-:W-:Y:S01]  /*10b0*/  @!PT LDS RZ, [RZ] ;  /* 0x00000000fffff984 */ /* 0x000fe20000000800 */
[----:B------:R-:W-:Y:S01]  /*10c0*/  @!PT LDS RZ, [RZ] ;  /* 0x00000000fffff984 */ /* 0x000fe20000000800 */
[----:B------:R-:W-:Y:S01]  /*10d0*/  @!PT LDS RZ, [RZ] ;  /* 0x00000000fffff984 */ /* 0x000fe20000000800 */
[----:B------:R-:W-:Y:S01]  /*10e0*/  @!PT LDS RZ, [RZ] ;  /* 0x00000000fffff984 */ /* 0x000fe20000000800 */
[----:B------:R3:W-:Y:S06]  /*10f0*/  MEMBAR.SC.CTA ;  /* 0x0000000000007992 */ /* 0x0007ec0000000000 */
[----:B---3--:R3:W-:Y:S01]  /*1100*/  STS [R14], R7 ;  /* 0x000000070e007388 */ /* 0x0087e20000000800 */
[----:B------:R-:W-:Y:S01]  /*1110*/  @!PT LDS RZ, [RZ] ;  /* 0x00000000fffff984 */ /* 0x000fe20000000800 */
[----:B------:R-:W-:Y:S01]  /*1120*/  @!PT LDS RZ, [RZ] ;  /* 0x00000000fffff984 */ /* 0x000fe20000000800 */
[----:B------:R-:W-:Y:S01]  /*1130*/  @!PT LDS RZ, [RZ] ;  /* 0x00000000fffff984 */ /* 0x000fe20000000800 */
[----:B------:R-:W-:Y:S01]  /*1140*/  @!PT LDS RZ, [RZ] ;  /* 0x00000000fffff984 */ /* 0x000fe20000000800 */
[----:B------:R3:W-:Y:S06]  /*1150*/  MEMBAR.SC.CTA ;  /* 0x0000000000007992 */ /* 0x0007ec0000000000 */
.L_x_13:
[----:B---3--:R-:W-:Y:S05]  /*1160*/  BSYNC.RECONVERGENT B3 ;  /* 0x0000000000037941 */ /* 0x008fea0003800200 */
.L_x_5:
[----:B------:R-:W-:Y:S01]  /*1170*/  ISETP.NE.AND P0, PT, R12, 0x20, PT ;  /* 0x000000200c00780c */ /* 0x000fe20003f05270 */
[----:B------:R-:W-:Y:S05]  /*1180*/  YIELD ;  /* 0x0000000000007946 */ /* 0x000fea0003800000 */
[----:B------:R-:W-:Y:S07]  /*1190*/  BSSY.RELIABLE B2, `(.L_x_22) ;  /* 0x0000074000027945 */ /* 0x000fee0003800100 */
[----:B------:R-:W-:Y:S05]  /*11a0*/  @P0 BRA `(.L_x_23) ;  /* 0x0000000400ac0947 */ /* 0x000fea0003800000 */
[----:B------:R-:W3:Y:S01]  /*11b0*/  S2R R9, SR_CgaCtaId ;  /* 0x0000000000097919 */ /* 0x000ee20000008800 */
[----:B----4-:R-:W-:Y:S01]  /*11c0*/  MOV R14, 0x400 ;  /* 0x00000400000e7802 */ /* 0x010fe20000000f00 */
[----:B------:R-:W-:Y:S02]  /*11d0*/  IMAD.MOV.U32 R6, RZ, RZ, -0x1 ;  /* 0xffffffffff067424 */ /* 0x000fe400078e00ff */
[----:B------:R-:W-:Y:S01]  /*11e0*/  IMAD.MOV.U32 R7, RZ, RZ, 0x20 ;  /* 0x00000020ff077424 */ /* 0x000fe200078e00ff */
[----:B---3--:R-:W-:-:S05]  /*11f0*/  LEA R14, R9, R14, 0x18 ;  /* 0x0000000e090e7211 */ /* 0x008fca00078ec0ff */
[----:B------:R-:W3:Y:S02]  /*1200*/  ATOMS.CAS R6, [R14], R6, R7 ;  /* 0x000000060e06738d */ /* 0x000ee40000000007 */
[----:B---3--:R-:W-:-:S13]  /*1210*/  ISETP.NE.AND P0, PT, R6, 0x20, PT ;  /* 0x000000200600780c */ /* 0x008fda0003f05270 */
        /* <DEDUP_REMOVED lines=30> */
.L_x_28:
        /* <DEDUP_REMOVED lines=27> */
.L_x_27:
[----:B------:R-:W-:Y:S05]  /*15b0*/  BSYNC.RECONVERGENT B3 ;  /* 0x0000000000037941 */ /* 0x000fea0003800200 */
.L_x_26:
        /* <DEDUP_REMOVED lines=30> */
.L_x_25:
[----:B------:R-:W-:Y:S01]  /*17a0*/  @!PT LDS RZ, [RZ] ;  /* 0x00000000fffff984 */ /* 0x000fe20000000800 */
[----:B------:R-:W-:Y:S01]  /*17b0*/  @!PT LDS RZ, [RZ] ;  /* 0x00000000fffff984 */ /* 0x000fe20000000800 */
[----:B------:R-:W-:Y:S01]  /*17c0*/  @!PT LDS RZ, [RZ] ;  /* 0x00000000fffff984 */ /* 0x000fe20000000800 */
[----:B------:R-:W-:Y:S01]  /*17d0*/  @!PT LDS RZ, [RZ] ;  /* 0x00000000fffff984 */ /* 0x000fe20000000800 */
[----:B------:R4:W-:Y:S06]  /*17e0*/  MEMBAR.SC.CTA ;  /* 0x0000000000007992 */ /* 0x0009ec0000000000 */
[----:B----4-:R4:W-:Y:S01]  /*17f0*/  STS [R14], RZ ;  /* 0x000000ff0e007388 */ /* 0x0109e20000000800 */
[----:B------:R-:W-:Y:S01]  /*1800*/  @!PT LDS RZ, [RZ] ;  /* 0x00000000fffff984 */ /* 0x000fe20000000800 */
[----:B------:R-:W-:Y:S01]  /*1810*/  @!PT LDS RZ, [RZ] ;  /* 0x00000000fffff984 */ /* 0x000fe20000000800 */
[----:B------:R-:W-:Y:S01]  /*1820*/  @!PT LDS RZ, [RZ] ;  /* 0x00000000fffff984 */ /* 0x000fe20000000800 */
[----:B------:R-:W-:Y:S01]  /*1830*/  @!PT LDS RZ, [RZ] ;  /* 0x00000000fffff984 */ /* 0x000fe20000000800 */
[----:B------:R5:W-:Y:S06]  /*1840*/  MEMBAR.SC.CTA ;  /* 0x0000000000007992 */ /* 0x000bec0000000000 */
[----:B-----5:R-:W-:Y:S05]  /*1850*/  BRA `(.L_x_4) ;  /* 0x0000000400c47947 */ /* 0x020fea0003800000 */
.L_x_23:
[----:B----4-:R-:W3:Y:S01]  /*1860*/  S2R R7, SR_CgaCtaId ;  /* 0x0000000000077919 */ /* 0x010ee20000008800 */
[----:B------:R-:W-:-:S04]  /*1870*/  MOV R14, 0x400 ;  /* 0x00000400000e7802 */ /* 0x000fc80000000f00 */
[----:B---3--:R-:W-:-:S05]  /*1880*/  LEA R14, R7, R14, 0x18 ;  /* 0x0000000e070e7211 */ /* 0x008fca00078ec0ff */
[----:B------:R-:W3:Y:S02]  /*1890*/  LDS R6, [R14] ;  /* 0x000000000e067984 */ /* 0x000ee40000000800 */
[----:B---3--:R-:W-:-:S13]  /*18a0*/  ISETP.NE.AND P0, PT, R6, RZ, PT ;  /* 0x000000ff0600720c */ /* 0x008fda0003f05270 */
[----:B------:R-:W-:Y:S05]  /*18b0*/  @!P0 BREAK.RELIABLE B2 ;  /* 0x0000000000028942 */ /* 0x000fea0003800100 */
[----:B------:R-:W-:Y:S05]  /*18c0*/  @!P0 BRA `(.L_x_29) ;  /* 0x0000000000088947 */ /* 0x000fea0003800000 */
.L_x_24:
[----:B------:R-:W-:Y:S05]  /*18d0*/  BSYNC.RELIABLE B2 ;  /* 0x0000000000027941 */ /* 0x000fea0003800100 */
.L_x_22:
[----:B------:R-:W-:Y:S05]  /*18e0*/  BRA `(.L_x_5) ;  /* 0xfffffff800207947 */ /* 0x000fea000383ffff */
.L_x_29:
[----:B------:R-:W3:Y:S02]  /*18f0*/  LDC.64 R6, c[0x0][0x380] ;  /* 0x0000e000ff067b82 */ /* 0x000ee40000000a00 */
[----:B---3--:R-:W-:-:S04]  /*1900*/  ISETP.NE.U32.AND P0, PT, R6, RZ, PT ;  /* 0x000000ff0600720c */ /* 0x008fc80003f05070 */
[----:B------:R-:W-:-:S13]  /*1910*/  ISETP.NE.AND.EX P0, PT, R7, RZ, PT, P0 ;  /* 0x000000ff0700720c */ /* 0x000fda0003f05300 */
[----:B------:R-:W-:Y:S05]  /*1920*/  @!P0 BRA `(.L_x_30) ;  /* 0x0000000400608947 */ /* 0x000fea0003800000 */
[----:B------:R-:W-:Y:S01]  /*1930*/  ISETP.GT.U32.AND P0, PT, R6, RZ, PT ;  /* 0x000000ff0600720c */ /* 0x000fe20003f04070 */
[----:B------:R-:W-:Y:S02]  /*1940*/  IMAD.MOV.U32 R15, RZ, RZ, RZ ;  /* 0x000000ffff0f7224 */ /* 0x000fe400078e00ff */
[----:B------:R-:W-:Y:S01]  /*1950*/  IMAD.MOV.U32 R20, RZ, RZ, RZ ;  /* 0x000000ffff147224 */ /* 0x000fe200078e00ff */
[----:B------:R-:W-:Y:S02]  /*1960*/  ISETP.GT.U32.AND.EX P2, PT, R7, RZ, PT, P0 ;  /* 0x000000ff0700720c */ /* 0x000fe40003f44100 */
[----:B------:R-:W-:-:S11]  /*1970*/  PLOP3.LUT P0, PT, PT, PT, PT, 0x80, 0x8 ;  /* 0x000000000008781c */ /* 0x000fd60003f0f070 */
[----:B------:R-:W-:Y:S05]  /*1980*/  @P2 BRA `(.L_x_31) ;  /* 0x0000000000282947 */ /* 0x000fea0003800000 */
[----:B------:R-:W-:Y:S01]  /*1990*/  IMAD.IADD R21, R14, 0x1, R15 ;  /* 0x000000010e157824 */ /* 0x000fe200078e020f */
[----:B-1----:R-:W-:Y:S02]  /*19a0*/  R2UR UR4, R10 ;  /* 0x000000000a0472ca */ /* 0x002fe400000e0000 */
[----:B------:R-:W-:Y:S02]  /*19b0*/  R2UR UR5, R11 ;  /* 0x000000000b0572ca */ /* 0x000fe400000e0000 */
[----:B0-----:R-:W-:Y:S01]  /*19c0*/  IADD3 R8, P0, PT, R19, R15, RZ ;  /* 0x0000000f13087210 */ /* 0x001fe20007f1e0ff */
[----:B------:R-:W0:Y:S01]  /*19d0*/  LDS.U8 R21, [R21+0x4] ;  /* 0x0000040015157984 */ /* 0x000e220000000000 */
[----:B------:R-:W-:-:S03]  /*19e0*/  IMAD.MOV.U32 R15, RZ, RZ, 0x1 ;  /* 0x00000001ff0f7424 */ /* 0x000fc600078e00ff */
[----:B--2---:R-:W-:Y:S01]  /*19f0*/  IMAD.X R9, R18, 0x1, R20, P0 ;  /* 0x0000000112097824 */ /* 0x004fe200000e0614 */
[----:B------:R-:W-:Y:S01]  /*1a00*/  PLOP3.LUT P0, PT, PT, PT, PT, 0x8, 0x80 ;  /* 0x000000000080781c */ /* 0x000fe20003f0e170 */
[----:B------:R-:W-:-:S04]  /*1a10*/  IMAD.MOV.U32 R20, RZ, RZ, RZ ;  /* 0x000000ffff147224 */ /* 0x000fc800078e00ff */
[----:B0-----:R3:W-:Y:S08]  /*1a20*/  STG.E.U8 desc[UR4][R8.64], R21 ;  /* 0x0000001508007986 */ /* 0x0017f0000c101104 */
.L_x_31:
        /* <DEDUP_REMOVED lines=11> */
.L_x_33:
[C-C-:B---3--:R-:W-:Y:S01]  /*1ae0*/  IMAD.IADD R23, R14.reuse, 0x1, R15.reuse ;  /* 0x000000010e177824 */ /* 0x148fe200078e020f */
[C-C-:B------:R-:W-:Y:S02]  /*1af0*/  IADD3 R24, PT, PT, R14.reuse, 0x1, R15.reuse ;  /* 0x000000010e187810 */ /* 0x140fe40007ffe00f */
[C-C-:B------:R-:W-:Y:S02]  /*1b00*/  IADD3 R26, PT, PT, R14.reuse, 0x2, R15.reuse ;  /* 0x000000020e1a7810 */ /* 0x140fe40007ffe00f */
[----:B------:R-:W-:Y:S01]  /*1b10*/  IADD3 R28, PT, PT, R14, 0x3, R15 ;  /* 0x000000030e1c7810 */ /* 0x000fe20007ffe00f */
[----:B------:R-:W3:Y:S01]  /*1b20*/  LDS.U8 R23, [R23+0x4] ;  /* 0x0000040017177984 */ /* 0x000ee20000000000 */
[----:B0-----:R-:W-:Y:S02]  /*1b30*/  IADD3 R8, P2, PT, R19, R15, RZ ;  /* 0x0000000f13087210 */ /* 0x001fe40007f5e0ff */
[----:B-1----:R-:W-:Y:S01]  /*1b40*/  R2UR UR4, R10 ;  /* 0x000000000a0472ca */ /* 0x002fe200000e0000 */
[----:B------:R-:W0:Y:S01]  /*1b50*/  LDS.U8 R25, [R24+0x4] ;  /* 0x0000040018197984 */ /* 0x000e220000000000 */
[----:B------:R-:W-:Y:S01]  /*1b60*/  R2UR UR5, R11 ;  /* 0x000000000b0572ca */ /* 0x000fe200000e0000 */
[----:B--2---:R-:W-:Y:S01]  /*1b70*/  IMAD.X R9, R18, 0x1, R20, P2 ;  /* 0x0000000112097824 */ /* 0x004fe200010e0614 */
[----:B------:R-:W-:Y:S01]  /*1b80*/  IADD3 R15, P2, PT, R15, 0x4, RZ ;  /* 0x000000040f0f7810 */ /* 0x000fe20007f5e0ff */
[----:B------:R-:W1:Y:S01]  /*1b90*/  LDS.U8 R27, [R26+0x4] ;  /* 0x000004001a1b7984 */ /* 0x000e620000000000 */
[----:B------:R-:W-:-:S02]  /*1ba0*/  R2UR UR6, R10 ;  /* 0x000000000a0672ca */ /* 0x000fc400000e0000 */
[----:B------:R-:W-:Y:S01]  /*1bb0*/  R2UR UR7, R11 ;  /* 0x000000000b0772ca */ /* 0x000fe200000e0000 */
[----:B------:R-:W2:Y:S01]  /*1bc0*/  LDS.U8 R29, [R28+0x4] ;  /* 0x000004001c1d7984 */ /* 0x000ea20000000000 */
[----:B------:R-:W-:Y:S01]  /*1bd0*/  IMAD.X R20, RZ, RZ, R20, P2 ;  /* 0x000000ffff147224 */ /* 0x000fe200010e0614 */
[----:B------:R-:W-:Y:S02]  /*1be0*/  ISETP.GE.U32.AND P2, PT, R15, R22, PT ;  /* 0x000000160f00720c */ /* 0x000fe40003f46070 */
[C---:B------:R-:W-:Y:S02]  /*1bf0*/  R2UR UR8, R10.reuse ;  /* 0x000000000a0872ca */ /* 0x040fe400000e0000 */
[C---:B------:R-:W-:Y:S02]  /*1c00*/  R2UR UR9, R11.reuse ;  /* 0x000000000b0972ca */ /* 0x040fe400000e0000 */
[----:B------:R-:W-:Y:S02]  /*1c10*/  R2UR UR10, R10 ;  /* 0x000000000a0a72ca */ /* 0x000fe400000e0000 */
[----:B------:R-:W-:-:S02]  /*1c20*/  R2UR UR11, R11 ;  /* 0x000000000b0b72ca */ /* 0x000fc400000e0000 */
[----:B------:R-:W-:Y:S01]  /*1c30*/  ISETP.GE.U32.AND.EX P2, PT, R20, R21, PT, P2 ;  /* 0x000000151400720c */ /* 0x000fe20003f46120 */
[----:B---3--:R3:W-:Y:S04]  /*1c40*/  STG.E.U8 desc[UR4][R8.64], R23 ;  /* 0x0000001708007986 */ /* 0x0087e8000c101104 */
[----:B0-----:R3:W-:Y:S04]  /*1c50*/  STG.E.U8 desc[UR6][R8.64+0x1], R25 ;  /* 0x0000011908007986 */ /* 0x0017e8000c101106 */
[----:B-1----:R3:W-:Y:S04]  /*1c60*/  STG.E.U8 desc[UR8][R8.64+0x2], R27 ;  /* 0x0000021b08007986 */ /* 0x0027e8000c101108 */
[----:B--2---:R3:W-:Y:S01]  /*1c70*/  STG.E.U8 desc[UR10][R8.64+0x3], R29 ;  /* 0x0000031d08007986 */ /* 0x0047e2000c10110a */
[----:B------:R-:W-:Y:S05]  /*1c80*/  @!P2 BRA `(.L_x_33) ;  /* 0xfffffffc0094a947 */ /* 0x000fea000383ffff */
[----:B------:R-:W-:Y:S05]  /*1c90*/  BSYNC.RECONVERGENT B3 ;  /* 0x0000000000037941 */ /* 0x000fea0003800200 */
.L_x_32:
        /* <DEDUP_REMOVED lines=8> */
[C-C-:B------:R-:W-:Y:S01]  /*1d20*/  IMAD.IADD R21, R14.reuse, 0x1, R15.reuse ;  /* 0x000000010e157824 */ /* 0x140fe200078e020f */
[----:B------:R-:W-:Y:S02]  /*1d30*/  IADD3 R22, PT, PT, R14, 0x1, R15 ;  /* 0x000000010e167810 */ /* 0x000fe40007ffe00f */
[C---:B-1----:R-:W-:Y:S02]  /*1d40*/  R2UR UR4, R10.reuse ;  /* 0x000000000a0472ca */ /* 0x042fe400000e0000 */
[C---:B------:R-:W-:Y:S01]  /*1d50*/  R2UR UR5, R11.reuse ;  /* 0x000000000b0572ca */ /* 0x040fe200000e0000 */
[----:B------:R-:W1:Y:S01]  /*1d60*/  LDS.U8 R21, [R21+0x4] ;  /* 0x0000040015157984 */ /* 0x000e620000000000 */
[----:B------:R-:W-:Y:S02]  /*1d70*/  R2UR UR6, R10 ;  /* 0x000000000a0672ca */ /* 0x000fe400000e0000 */
[----:B------:R-:W-:Y:S01]  /*1d80*/  R2UR UR7, R11 ;  /* 0x000000000b0772ca */ /* 0x000fe200000e0000 */
[----:B------:R-:W3:Y:S01]  /*1d90*/  LDS.U8 R23, [R22+0x4] ;  /* 0x0000040016177984 */ /* 0x000ee20000000000 */
[----:B0-----:R-:W-:-:S02]  /*1da0*/  IADD3 R8, P0, PT, R19, R15, RZ ;  /* 0x0000000f13087210 */ /* 0x001fc40007f1e0ff */
[----:B------:R-:W-:-:S03]  /*1db0*/  IADD3 R15, P2, PT, R15, 0x2, RZ ;  /* 0x000000020f0f7810 */ /* 0x000fc60007f5e0ff */
[--C-:B--2---:R-:W-:Y:S01]  /*1dc0*/  IMAD.X R9, R18, 0x1, R20.reuse, P0 ;  /* 0x0000000112097824 */ /* 0x104fe200000e0614 */
[----:B------:R-:W-:Y:S01]  /*1dd0*/  PLOP3.LUT P0, PT, PT, PT, PT, 0x8, 0x80 ;  /* 0x000000000080781c */ /* 0x000fe20003f0e170 */
[----:B------:R-:W-:-:S03]  /*1de0*/  IMAD.X R20, RZ, RZ, R20, P2 ;  /* 0x000000ffff147224 */ /* 0x000fc600010e0614 */
[----:B-1----:R4:W-:Y:S04]  /*1df0*/  STG.E.U8 desc[UR4][R8.64], R21 ;  /* 0x0000001508007986 */ /* 0x0029e8000c101104 */
[----:B---3--:R4:W-:Y:S05]  /*1e00*/  STG.E.U8 desc[UR6][R8.64+0x1], R23 ;  /* 0x0000011708007986 */ /* 0x0089ea000c101106 */
.L_x_35:
[----:B------:R-:W-:Y:S05]  /*1e10*/  BSYNC.RECONVERGENT B3 ;  /* 0x0000000000037941 */ /* 0x000fea0003800200 */
.L_x_34:
[----:B------:R-:W-:-:S04]  /*1e20*/  ISETP.LT.U32.AND P2, PT, R15, R6, PT ;  /* 0x000000060f00720c */ /* 0x000fc80003f41070 */
[----:B------:R-:W-:-:S13]  /*1e30*/  ISETP.LT.U32.OR.EX P0, PT, R20, R7, P0, P2 ;  /* 0x000000071400720c */ /* 0x000fda0000701520 */
[----:B----4-:R-:W-:Y:S01]  /*1e40*/  @P0 IMAD.IADD R8, R14, 0x1, R15 ;  /* 0x000000010e080824 */ /* 0x010fe200078e020f */
[----:B-1----:R-:W-:Y:S02]  /*1e50*/  @P0 R2UR UR4, R10 ;  /* 0x000000000a0402ca */ /* 0x002fe400000e0000 */
[----:B------:R-:W-:Y:S02]  /*1e60*/  @P0 R2UR UR5, R11 ;  /* 0x000000000b0502ca */ /* 0x000fe400000e0000 */
[----:B------:R-:W1:Y:S01]  /*1e70*/  @P0 LDS.U8 R9, [R8+0x4] ;  /* 0x0000040008090984 */ /* 0x000e620000000000 */
[----:B0-----:R-:W-:-:S05]  /*1e80*/  @P0 IADD3 R6, P2, PT, R19, R15, RZ ;  /* 0x0000000f13060210 */ /* 0x001fca0007f5e0ff */
[----:B--2---:R-:W-:-:S05]  /*1e90*/  @P0 IMAD.X R7, R18, 0x1, R20, P2 ;  /* 0x0000000112070824 */ /* 0x004fca00010e0614 */
[----:B-1----:R3:W-:Y:S03]  /*1ea0*/  @P0 STG.E.U8 desc[UR4][R6.64], R9 ;  /* 0x0000000906000986 */ /* 0x0027e6000c101104 */
.L_x_30:
        /* <DEDUP_REMOVED lines=12> */
.L_x_4:
[----:B---3--:R-:W-:Y:S05]  /*1f70*/  BSYNC.RECONVERGENT B0 ;  /* 0x0000000000007941 */ /* 0x008fea0003800200 */
.L_x_3:
[----:B------:R-:W-:Y:S05]  /*1f80*/  @P1 BRA `(.L_x_36) ;  /* 0xffffffe000f41947 */ /* 0x000fea000383ffff */
[----:B------:R-:W-:Y:S05]  /*1f90*/  BSYNC.RECONVERGENT B1 ;  /* 0x0000000000017941 */ /* 0x000fea0003800200 */
.L_x_2:
[----:B-1----:R-:W-:Y:S02]  /*1fa0*/  CS2R R10, SR_CLOCKLO ;  /* 0x00000000000a7805 */ /* 0x002fe40000015000 */
[----:B------:R-:W-:-:S13]  /*1fb0*/  LOP3.LUT P0, RZ, R5, R0, RZ, 0xfc, !PT ;  /* 0x0000000005ff7212 */ /* 0x000fda000780fcff */
[----:B------:R-:W-:Y:S05]  /*1fc0*/  @P0 EXIT ;  /* 0x000000000000094d */ /* 0x000fea0003800000 */
[----:B------:R-:W1:Y:S01]  /*1fd0*/  LDCU UR4, c[0x0][0x398] ;  /* 0x00007300ff0477ac */ /* 0x000e620008000800 */
[----:B------:R-:W-:Y:S01]  /*1fe0*/  IMAD.MOV.U32 R6, RZ, RZ, 0x1 ;  /* 0x00000001ff067424 */ /* 0x000fe200078e00ff */
[----:B------:R-:W-:Y:S01]  /*1ff0*/  IADD3 R12, P0, PT, -R2, R10, RZ ;  /* 0x0000000a020c7210 */ /* 0x000fe20007f1e1ff */
[----:B------:R-:W-:-:S04]  /*2000*/  UMOV UR5, 0x3f50624d ;  /* 0x3f50624d00057882 */ /* 0x000fc80000000000 */
[----:B------:R-:W-:-:S04]  /*2010*/  IMAD.X R13, R11, 0x1, ~R3, P0 ;  /* 0x000000010b0d7824 */ /* 0x000fc800000e0e03 */
[----:B------:R-:W-:Y:S08]  /*2020*/  I2F.F64.S64 R2, R12 ;  /* 0x0000000c00027312 */ /* 0x000ff00000301c00 */
[----:B-1----:R-:W1:Y:S01]  /*2030*/  I2F.F64 R4, UR4 ;  /* 0x0000000400047d12 */ /* 0x002e620008201c00 */
[----:B------:R-:W-:-:S07]  /*2040*/  UMOV UR4, 0xd2f1a9fc ;  /* 0xd2f1a9fc00047882 */ /* 0x000fce0000000000 */
[----:B-1----:R-:W1:Y:S02]  /*2050*/  MUFU.RCP64H R7, R5 ;  /* 0x0000000500077308 */ /* 0x002e640000001800 */
[----:B-1----:R-:W-:-:S08]  /*2060*/  DFMA R8, -R4, R6, 1 ;  /* 0x3ff000000408742b */ /* 0x002fd00000000106 */
[----:B------:R-:W-:-:S08]  /*2070*/  DFMA R8, R8, R8, R8 ;  /* 0x000000080808722b */ /* 0x000fd00000000008 */
[----:B------:R-:W-:Y:S02]  /*2080*/  DFMA R8, R6, R8, R6 ;  /* 0x000000080608722b */ /* 0x000fe40000000006 */
[----:B------:R-:W-:-:S06]  /*2090*/  DMUL R6, R2, UR4 ;  /* 0x0000000402067c28 */ /* 0x000fcc0008000000 */
[----:B------:R-:W-:-:S04]  /*20a0*/  DFMA R10, -R4, R8, 1 ;  /* 0x3ff00000040a742b */ /* 0x000fc80000000108 */
[----:B------:R-:W-:-:S04]  /*20b0*/  FSETP.GEU.AND P1, PT, |R7|, 6.5827683646048100446e-37, PT ;  /* 0x036000000700780b */ /* 0x000fc80003f2e200 */
[----:B------:R-:W-:-:S08]  /*20c0*/  DFMA R10, R8, R10, R8 ;  /* 0x0000000a080a722b */ /* 0x000fd00000000008 */
[----:B------:R-:W-:-:S08]  /*20d0*/  DMUL R2, R6, R10 ;  /* 0x0000000a06027228 */ /* 0x000fd00000000000 */
[----:B------:R-:W-:-:S08]  /*20e0*/  DFMA R8, -R4, R2, R6 ;  /* 0x000000020408722b */ /* 0x000fd00000000106 */
[----:B------:R-:W-:-:S10]  /*20f0*/  DFMA R2, R10, R8, R2 ;  /* 0x000000080a02722b */ /* 0x000fd40000000002 */
[----:B------:R-:W-:-:S05]  /*2100*/  FFMA R0, RZ, R5, R3 ;  /* 0x00000005ff007223 */ /* 0x000fca0000000003 */
[----:B------:R-:W-:-:S13]  /*2110*/  FSETP.GT.AND P0, PT, |R0|, 1.469367938527859385e-39, PT ;  /* 0x001000000000780b */ /* 0x000fda0003f04200 */
[----:B------:R-:W-:Y:S05]  /*2120*/  @P0 BRA P1, `(.L_x_37) ;  /* 0x0000000000200947 */ /* 0x000fea0000800000 */
[----:B------:R-:W-:Y:S01]  /*2130*/  IMAD.MOV.U32 R8, RZ, RZ, R6 ;  /* 0x000000ffff087224 */ /* 0x000fe200078e0006 */
[----:B----4-:R-:W-:Y:S01]  /*2140*/  MOV R14, 0x2190 ;  /* 0x00002190000e7802 */ /* 0x010fe20000000f00 */
[----:B------:R-:W-:Y:S02]  /*2150*/  IMAD.MOV.U32 R9, RZ, RZ, R7 ;  /* 0x000000ffff097224 */ /* 0x000fe400078e0007 */
[----:B------:R-:W-:Y:S02]  /*2160*/  IMAD.MOV.U32 R6, RZ, RZ, R4 ;  /* 0x000000ffff067224 */ /* 0x000fe400078e0004 */
[----:B------:R-:W-:-:S07]  /*2170*/  IMAD.MOV.U32 R7, RZ, RZ, R5 ;  /* 0x000000ffff077224 */ /* 0x000fce00078e0005 */
[----:B0-2---:R-:W-:Y:S05]  /*2180*/  CALL.REL.NOINC `($__internal_0_$__cuda_sm20_div_rn_f64_full) ;  /* 0x0000000400987944 */ /* 0x005fea0003c00000 */
[----:B------:R-:W-:Y:S02]  /*2190*/  IMAD.MOV.U32 R2, RZ, RZ, R4 ;  /* 0x000000ffff027224 */ /* 0x000fe400078e0004 */
[----:B------:R-:W-:-:S07]  /*21a0*/  IMAD.MOV.U32 R3, RZ, RZ, R5 ;  /* 0x000000ffff037224 */ /* 0x000fce00078e0005 */
.L_x_37:
[----:B------:R-:W1:Y:S01]  /*21b0*/  MUFU.RCP64H R5, 100 ;  /* 0x4059000000057908 */ /* 0x000e620000001800 */
[----:B------:R-:W-:Y:S01]  /*21c0*/  IMAD.MOV.U32 R8, RZ, RZ, 0x0 ;  /* 0x00000000ff087424 */ /* 0x000fe200078e00ff */
[----:B------:R-:W-:Y:S01]  /*21d0*/  FSETP.GEU.AND P1, PT, |R3|, 6.5827683646048100446e-37, PT ;  /* 0x036000000300780b */ /* 0x000fe20003f2e200 */
[----:B------:R-:W-:Y:S01]  /*21e0*/  IMAD.MOV.U32 R9, RZ, RZ, 0x40590000 ;  /* 0x40590000ff097424 */ /* 0x000fe200078e00ff */
[----:B------:R-:W-:Y:S01]  /*21f0*/  BSSY.RECONVERGENT B0, `(.L_x_38) ;  /* 0x0000013000007945 */ /* 0x000fe20003800200 */
[----:B------:R-:W-:-:S06]  /*2200*/  IMAD.MOV.U32 R4, RZ, RZ, 0x1 ;  /* 0x00000001ff047424 */ /* 0x000fcc00078e00ff */
[----:B-1----:R-:W-:-:S08]  /*2210*/  DFMA R6, R4, -R8, 1 ;  /* 0x3ff000000406742b */ /* 0x002fd00000000808 */
[----:B------:R-:W-:-:S08]  /*2220*/  DFMA R6, R6, R6, R6 ;  /* 0x000000060606722b */ /* 0x000fd00000000006 */
[----:B------:R-:W-:-:S08]  /*2230*/  DFMA R6, R4, R6, R4 ;  /* 0x000000060406722b */ /* 0x000fd00000000004 */
[----:B------:R-:W-:-:S08]  /*2240*/  DFMA R4, R6, -R8, 1 ;  /* 0x3ff000000604742b */ /* 0x000fd00000000808 */
[----:B------:R-:W-:-:S08]  /*2250*/  DFMA R4, R6, R4, R6 ;  /* 0x000000040604722b */ /* 0x000fd00000000006 */
[----:B------:R-:W-:-:S08]  /*2260*/  DMUL R6, R4, R2 ;  /* 0x0000000204067228 */ /* 0x000fd00000000000 */
[----:B------:R-:W-:-:S08]  /*2270*/  DFMA R8, R6, -100, R2 ;  /* 0xc05900000608782b */ /* 0x000fd00000000002 */
[----:B------:R-:W-:-:S10]  /*2280*/  DFMA R4, R4, R8, R6 ;  /* 0x000000080404722b */ /* 0x000fd40000000006 */
[----:B------:R-:W-:-:S05]  /*2290*/  FFMA R0, RZ, 3.390625, R5 ;  /* 0x40590000ff007823 */ /* 0x000fca0000000005 */
[----:B------:R-:W-:-:S13]  /*22a0*/  FSETP.GT.AND P0, PT, |R0|, 1.469367938527859385e-39, PT ;  /* 0x001000000000780b */ /* 0x000fda0003f04200 */
[----:B------:R-:W-:Y:S05]  /*22b0*/  @P0 BRA P1, `(.L_x_39) ;  /* 0x0000000000180947 */ /* 0x000fea0000800000 */
[----:B------:R-:W-:Y:S01]  /*22c0*/  IMAD.MOV.U32 R8, RZ, RZ, R2 ;  /* 0x000000ffff087224 */ /* 0x000fe200078e0002 */
[----:B----4-:R-:W-:Y:S01]  /*22d0*/  MOV R14, 0x2320 ;  /* 0x00002320000e7802 */ /* 0x010fe20000000f00 */
[----:B------:R-:W-:Y:S02]  /*22e0*/  IMAD.MOV.U32 R9, RZ, RZ, R3 ;  /* 0x000000ffff097224 */ /* 0x000fe400078e0003 */
[----:B------:R-:W-:Y:S02]  /*22f0*/  IMAD.MOV.U32 R6, RZ, RZ, RZ ;  /* 0x000000ffff067224 */ /* 0x000fe400078e00ff */
[----:B------:R-:W-:-:S07]  /*2300*/  IMAD.MOV.U32 R7, RZ, RZ, 0x40590000 ;  /* 0x40590000ff077424 */ /* 0x000fce00078e00ff */
[----:B0-2---:R-:W-:Y:S05]  /*2310*/  CALL.REL.NOINC `($__internal_0_$__cuda_sm20_div_rn_f64_full) ;  /* 0x0000000400347944 */ /* 0x005fea0003c00000 */
.L_x_39:
[----:B------:R-:W-:Y:S05]  /*2320*/  BSYNC.RECONVERGENT B0 ;  /* 0x0000000000007941 */ /* 0x000fea0003800200 */
.L_x_38:
[----:B------:R-:W-:Y:S01]  /*2330*/  DMUL R2, R4, 0.5 ;  /* 0x3fe0000004027828 */ /* 0x000fe20000000000 */
[----:B------:R-:W1:Y:S01]  /*2340*/  LDCU.64 UR4, c[0x0][0x380] ;  /* 0x00007000ff0477ac */ /* 0x000e620008000a00 */
[----:B------:R-:W-:Y:S01]  /*2350*/  IMAD.MOV.U32 R4, RZ, RZ, 0x1 ;  /* 0x00000001ff047424 */ /* 0x000fe200078e00ff */
[----:B------:R-:W-:Y:S03]  /*2360*/  BSSY.RECONVERGENT B0, `(.L_x_40) ;  /* 0x0000015000007945 */ /* 0x000fe60003800200 */
[----:B------:R-:W3:Y:S02]  /*2370*/  MUFU.RCP64H R5, R3 ;  /* 0x0000000300057308 */ /* 0x000ee40000001800 */
[----:B---3--:R-:W-:-:S08]  /*2380*/  DFMA R6, -R2, R4, 1 ;  /* 0x3ff000000206742b */ /* 0x008fd00000000104 */
[----:B------:R-:W-:-:S08]  /*2390*/  DFMA R6, R6, R6, R6 ;  /* 0x000000060606722b */ /* 0x000fd00000000006 */
[----:B------:R-:W-:Y:S02]  /*23a0*/  DFMA R4, R4, R6, R4 ;  /* 0x000000060404722b */ /* 0x000fe40000000004 */
[----:B-1----:R-:W1:Y:S06]  /*23b0*/  I2F.F64.U64 R6, UR4 ;  /* 0x0000000400067d12 */ /* 0x002e6c0008301800 */
[----:B------:R-:W-:-:S08]  /*23c0*/  DFMA R8, -R2, R4, 1 ;  /* 0x3ff000000208742b */ /* 0x000fd00000000104 */
[----:B------:R-:W-:Y:S01]  /*23d0*/  DFMA R4, R4, R8, R4 ;  /* 0x000000080404722b */ /* 0x000fe20000000004 */
[----:B-1----:R-:W-:-:S07]  /*23e0*/  FSETP.GEU.AND P1, PT, |R7|, 6.5827683646048100446e-37, PT ;  /* 0x036000000700780b */ /* 0x002fce0003f2e200 */
        /* <DEDUP_REMOVED lines=12> */
.L_x_41:
[----:B------:R-:W-:Y:S05]  /*24b0*/  BSYNC.RECONVERGENT B0 ;  /* 0x0000000000007941 */ /* 0x000fea0003800200 */
.L_x_40:
[----:B------:R-:W1:Y:S01]  /*24c0*/  MUFU.RCP64H R7, 1000000 ;  /* 0x412e848000077908 */ /* 0x000e620000001800 */
[----:B------:R-:W-:Y:S01]  /*24d0*/  IMAD.MOV.U32 R10, RZ, RZ, 0x0 ;  /* 0x00000000ff0a7424 */ /* 0x000fe200078e00ff */
[----:B------:R-:W-:Y:S01]  /*24e0*/  FSETP.GEU.AND P1, PT, |R5|, 6.5827683646048100446e-37, PT ;  /* 0x036000000500780b */ /* 0x000fe20003f2e200 */
[----:B------:R-:W-:Y:S01]  /*24f0*/  IMAD.MOV.U32 R11, RZ, RZ, 0x412e8480 ;  /* 0x412e8480ff0b7424 */ /* 0x000fe200078e00ff */
[----:B------:R-:W-:Y:S01]  /*2500*/  BSSY.RECONVERGENT B0, `(.L_x_42) ;  /* 0x0000016000007945 */ /* 0x000fe20003800200 */
[----:B------:R-:W-:Y:S01]  /*2510*/  IMAD.MOV.U32 R6, RZ, RZ, 0x1 ;  /* 0x00000001ff067424 */ /* 0x000fe200078e00ff */
[----:B------:R-:W-:-:S05]  /*2520*/  DMUL R2, R2, 1000000 ;  /* 0x412e848002027828 */ /* 0x000fca0000000000 */
        /* <DEDUP_REMOVED lines=8> */
[----:B------:R-:W-:-:S05]  /*25b0*/  FFMA R0, RZ, 10.9073486328125, R9 ;  /* 0x412e8480ff007823 */ /* 0x000fca0000000009 */
        /* <DEDUP_REMOVED lines=8> */
[----:B------:R-:W-:Y:S02]  /*2640*/  IMAD.MOV.U32 R8, RZ, RZ, R4 ;  /* 0x000000ffff087224 */ /* 0x000fe400078e0004 */
[----:B------:R-:W-:-:S07]  /*2650*/  IMAD.MOV.U32 R9, RZ, RZ, R5 ;  /* 0x000000ffff097224 */ /* 0x000fce00078e0005 */
.L_x_43:
[----:B------:R-:W-:Y:S05]  /*2660*/  BSYNC.RECONVERGENT B0 ;  /* 0x0000000000007941 */ /* 0x000fea0003800200 */
.L_x_42:
[----:B------:R-:W1:Y:S01]  /*2670*/  LDC R12, c[0x0][0x380] ;  /* 0x0000e000ff0c7b82 */ /* 0x000e620000000800 */
[----:B------:R-:W-:Y:S01]  /*2680*/  MOV R0, 0x0 ;  /* 0x0000000000007802 */ /* 0x000fe20000000f00 */
[----:B------:R3:W-:Y:S01]  /*2690*/  STL.64 [R1+0x8], R2 ;  /* 0x0000080201007387 */ /* 0x0007e20000100a00 */
[----:B------:R-:W5:Y:S01]  /*26a0*/  LDCU.64 UR4, c[0x4][0x28] ;  /* 0x01000500ff0477ac */ /* 0x000f620008000a00 */
[----:B------:R-:W-:Y:S02]  /*26b0*/  IMAD.MOV.U32 R6, RZ, RZ, R17 ;  /* 0x000000ffff067224 */ /* 0x000fe400078e0011 */
[----:B------:R3:W-:Y:S01]  /*26c0*/  STL.64 [R1+0x10], R8 ;  /* 0x0000100801007387 */ /* 0x0007e20000100a00 */
[----:B------:R-:W-:Y:S01]  /*26d0*/  IMAD.MOV.U32 R7, RZ, RZ, R16 ;  /* 0x000000ffff077224 */ /* 0x000fe200078e0010 */
[----:B------:R3:W0:Y:S01]  /*26e0*/  LDC.64 R10, c[0x4][R0] ;  /* 0x01000000000a7b82 */ /* 0x0006220000000a00 */
[----:B-----5:R-:W-:Y:S02]  /*26f0*/  IMAD.U32 R4, RZ, RZ, UR4 ;  /* 0x00000004ff047e24 */ /* 0x020fe4000f8e00ff */
[----:B------:R-:W-:Y:S01]  /*2700*/  IMAD.U32 R5, RZ, RZ, UR5 ;  /* 0x00000005ff057e24 */ /* 0x000fe2000f8e00ff */
[----:B-1----:R3:W-:Y:S06]  /*2710*/  STL [R1], R12 ;  /* 0x0000000c01007387 */ /* 0x0027ec0000100800 */
[----:B------:R-:W-:-:S07]  /*2720*/  LEPC R20, `(.L_x_44) ;  /* 0x000000001014794e */ /* 0x000fce0000000000 */
[----:B0-234-:R-:W-:Y:S05]  /*2730*/  CALL.ABS.NOINC R10 ;  /* 0x000000000a007343 */ /* 0x01dfea0003c00000 */
.L_x_44:
[----:B------:R-:W-:Y:S05]  /*2740*/  EXIT ;  /* 0x000000000000794d */ /* 0x000fea0003800000 */
.L_x_1:
[----:B------:R-:W-:Y:S02]  /*2750*/  IMAD.MOV.U32 R14, RZ, RZ, 0x0 ;  /* 0x00000000ff0e7424 */ /* 0x000fe400078e00ff */
[----:B------:R-:W-:Y:S02]  /*2760*/  IMAD.MOV.U32 R13, RZ, RZ, 0x0 ;  /* 0x00000000ff0d7424 */ /* 0x000fe400078e00ff */
[----:B------:R-:W-:-:S07]  /*2770*/  IMAD.MOV.U32 R15, RZ, RZ, -0x1 ;  /* 0xffffffffff0f7424 */ /* 0x000fce00078e00ff */
[----:B0-2---:R-:W-:Y:S05]  /*2780*/  WARPSYNC.COLLECTIVE.ALL `(.L_x_45) ;  /* 0x0000000000147948 */ /* 0x005fea0003c00000 */
[----:B------:R-:W-:-:S04]  /*2790*/  SHF.L.U32 R13, R13, 0x10, RZ ;  /* 0x000000100d0d7819 */ /* 0x000fc800000006ff */
[----:B------:R-:W-:-:S05]  /*27a0*/  LOP3.LUT R13, R13, 0xf, R14, 0xf8, !PT ;  /* 0x0000000f0d0d7812 */ /* 0x000fca00078ef80e */
[----:B------:R1:W-:Y:S02]  /*27b0*/  BAR.SYNC.DEFER_BLOCKING R13, R13 ;  /* 0x0000000d0000731d */ /* 0x0003e40000010000 */
[----:B-1----:R-:W-:-:S04]  /*27c0*/  SHF.R.U32 R13, R13, 0x10, RZ ;  /* 0x000000100d0d7819 */ /* 0x002fc800000016ff */
[----:B0-2---:R-:W-:Y:S05]  /*27d0*/  ENDCOLLECTIVE ;  /* 0x000000000000791b */ /* 0x005fea0003800000 */
.L_x_45:
[----:B------:R-:W-:Y:S05]  /*27e0*/  BRA `(.L_x_46) ;  /* 0xffffffd800c87947 */ /* 0x000fea000383ffff */
        .weak           $__internal_0_$__cuda_sm20_div_rn_f64_full
        .type           $__internal_0_$__cuda_sm20_div_rn_f64_full,@function
        .size           $__internal_0_$__cuda_sm20_div_rn_f64_full,(.L_x_53 - $__internal_0_$__cuda_sm20_div_rn_f64_full)
$__internal_0_$__cuda_sm20_div_rn_f64_full:
[C---:B------:R-:W-:Y:S01]  /*27f0*/  FSETP.GEU.AND P0, PT, |R7|.reuse, 1.469367938527859385e-39, PT ;  /* 0x001000000700780b */ /* 0x040fe20003f0e200 */
[----:B------:R-:W-:Y:S01]  /*2800*/  IMAD.MOV.U32 R18, RZ, RZ, 0x1 ;  /* 0x00000001ff127424 */ /* 0x000fe200078e00ff */
[----:B------:R-:W-:Y:S01]  /*2810*/  LOP3.LUT R4, R7, 0x800fffff, RZ, 0xc0, !PT ;  /* 0x800fffff07047812 */ /* 0x000fe200078ec0ff */
[----:B------:R-:W-:Y:S01]  /*2820*/  IMAD.MOV.U32 R0, RZ, RZ, 0x1ca00000 ;  /* 0x1ca00000ff007424 */ /* 0x000fe200078e00ff */
[C---:B------:R-:W-:Y:S01]  /*2830*/  FSETP.GEU.AND P2, PT, |R9|.reuse, 1.469367938527859385e-39, PT ;  /* 0x001000000900780b */ /* 0x040fe20003f4e200 */
[----:B------:R-:W-:Y:S01]  /*2840*/  BSSY B1, `(.L_x_47) ;  /* 0x0000053000017945 */ /* 0x000fe20003800000 */
[----:B------:R-:W-:Y:S01]  /*2850*/  LOP3.LUT R5, R4, 0x3ff00000, RZ, 0xfc, !PT ;  /* 0x3ff0000004057812 */ /* 0x000fe200078efcff */
[----:B------:R-:W-:Y:S01]  /*2860*/  IMAD.MOV.U32 R4, RZ, RZ, R6 ;  /* 0x000000ffff047224 */ /* 0x000fe200078e0006 */
[----:B------:R-:W-:Y:S02]  /*2870*/  LOP3.LUT R12, R9, 0x7ff00000, RZ, 0xc0, !PT ;  /* 0x7ff00000090c7812 */ /* 0x000fe400078ec0ff */
[----:B------:R-:W-:-:S03]  /*2880*/  LOP3.LUT R13, R7, 0x7ff00000, RZ, 0xc0, !PT ;  /* 0x7ff00000070d7812 */ /* 0x000fc600078ec0ff */
[----:B------:R-:W-:Y:S01]  /*2890*/  @!P0 DMUL R4, R6, 8.98846567431157953865e+307 ;  /* 0x7fe0000006048828 */ /* 0x000fe20000000000 */
[C---:B------:R-:W-:Y:S01]  /*28a0*/  ISETP.GE.U32.AND P1, PT, R12.reuse, R13, PT ;  /* 0x0000000d0c00720c */ /* 0x040fe20003f26070 */
[----:B------:R-:W-:Y:S02]  /*28b0*/  IMAD.MOV.U32 R24, RZ, RZ, R13 ;  /* 0x000000ffff187224 */ /* 0x000fe400078e000d */
[----:B------:R-:W-:Y:S01]  /*28c0*/  @!P2 LOP3.LUT R15, R7, 0x7ff00000, RZ, 0xc0, !PT ;  /* 0x7ff00000070fa812 */ /* 0x000fe200078ec0ff */
[----:B------:R-:W-:Y:S01]  /*28d0*/  @!P2 IMAD.MOV.U32 R22, RZ, RZ, RZ ;  /* 0x000000ffff16a224 */ /* 0x000fe200078e00ff */
[----:B------:R-:W0:Y:S02]  /*28e0*/  MUFU.RCP64H R19, R5 ;  /* 0x0000000500137308 */ /* 0x000e240000001800 */
[----:B------:R-:W-:Y:S02]  /*28f0*/  @!P2 ISETP.GE.U32.AND P3, PT, R12, R15, PT ;  /* 0x0000000f0c00a20c */ /* 0x000fe40003f66070 */
[----:B------:R-:W-:-:S02]  /*2900*/  @!P0 LOP3.LUT R24, R5, 0x7ff00000, RZ, 0xc0, !PT ;  /* 0x7ff0000005188812 */ /* 0x000fc400078ec0ff */
[----:B------:R-:W-:-:S03]  /*2910*/  @!P2 SEL R15, R0, 0x63400000, !P3 ;  /* 0x63400000000fa807 */ /* 0x000fc60005800000 */
[----:B------:R-:W-:Y:S01]  /*2920*/  VIADD R25, R24, 0xffffffff ;  /* 0xffffffff18197836 */ /* 0x000fe20000000000 */
[----:B------:R-:W-:-:S04]  /*2930*/  @!P2 LOP3.LUT R15, R15, 0x80000000, R9, 0xf8, !PT ;  /* 0x800000000f0fa812 */ /* 0x000fc800078ef809 */
[----:B------:R-:W-:Y:S01]  /*2940*/  @!P2 LOP3.LUT R23, R15, 0x100000, RZ, 0xfc, !PT ;  /* 0x001000000f17a812 */ /* 0x000fe200078efcff */
[----:B------:R-:W-:Y:S01]  /*2950*/  IMAD.MOV.U32 R15, RZ, RZ, R12 ;  /* 0x000000ffff0f7224 */ /* 0x000fe200078e000c */
[----:B0-----:R-:W-:-:S08]  /*2960*/  DFMA R10, R18, -R4, 1 ;  /* 0x3ff00000120a742b */ /* 0x001fd00000000804 */
[----:B------:R-:W-:-:S08]  /*2970*/  DFMA R10, R10, R10, R10 ;  /* 0x0000000a0a0a722b */ /* 0x000fd0000000000a */
[----:B------:R-:W-:Y:S01]  /*2980*/  DFMA R18, R18, R10, R18 ;  /* 0x0000000a1212722b */ /* 0x000fe20000000012 */
[----:B------:R-:W-:Y:S01]  /*2990*/  SEL R11, R0, 0x63400000, !P1 ;  /* 0x63400000000b7807 */ /* 0x000fe20004800000 */
[----:B------:R-:W-:-:S03]  /*29a0*/  IMAD.MOV.U32 R10, RZ, RZ, R8 ;  /* 0x000000ffff0a7224 */ /* 0x000fc600078e0008 */
[----:B------:R-:W-:-:S03]  /*29b0*/  LOP3.LUT R11, R11, 0x800fffff, R9, 0xf8, !PT ;  /* 0x800fffff0b0b7812 */ /* 0x000fc600078ef809 */
[----:B------:R-:W-:-:S03]  /*29c0*/  DFMA R20, R18, -R4, 1 ;  /* 0x3ff000001214742b */ /* 0x000fc60000000804 */
[----:B------:R-:W-:-:S05]  /*29d0*/  @!P2 DFMA R10, R10, 2, -R22 ;  /* 0x400000000a0aa82b */ /* 0x000fca0000000816 */
[----:B------:R-:W-:-:S05]  /*29e0*/  DFMA R20, R18, R20, R18 ;  /* 0x000000141214722b */ /* 0x000fca0000000012 */
[----:B------:R-:W-:-:S03]  /*29f0*/  @!P2 LOP3.LUT R15, R11, 0x7ff00000, RZ, 0xc0, !PT ;  /* 0x7ff000000b0fa812 */ /* 0x000fc600078ec0ff */
[----:B------:R-:W-:Y:S02]  /*2a00*/  DMUL R18, R20, R10 ;  /* 0x0000000a14127228 */ /* 0x000fe40000000000 */
[----:B------:R-:W-:-:S05]  /*2a10*/  VIADD R13, R15, 0xffffffff ;  /* 0xffffffff0f0d7836 */ /* 0x000fca0000000000 */
[----:B------:R-:W-:Y:S01]  /*2a20*/  ISETP.GT.U32.AND P0, PT, R13, 0x7feffffe, PT ;  /* 0x7feffffe0d00780c */ /* 0x000fe20003f04070 */
[----:B------:R-:W-:-:S03]  /*2a30*/  DFMA R22, R18, -R4, R10 ;  /* 0x800000041216722b */ /* 0x000fc6000000000a */
[----:B------:R-:W-:-:S05]  /*2a40*/  ISETP.GT.U32.OR P0, PT, R25, 0x7feffffe, P0 ;  /* 0x7feffffe1900780c */ /* 0x000fca0000704470 */
[----:B------:R-:W-:-:S08]  /*2a50*/  DFMA R22, R20, R22, R18 ;  /* 0x000000161416722b */ /* 0x000fd00000000012 */
[----:B------:R-:W-:Y:S05]  /*2a60*/  @P0 BRA `(.L_x_48) ;  /* 0x00000000006c0947 */ /* 0x000fea0003800000 */
[----:B------:R-:W-:-:S04]  /*2a70*/  LOP3.LUT R9, R7, 0x7ff00000, RZ, 0xc0, !PT ;  /* 0x7ff0000007097812 */ /* 0x000fc800078ec0ff */
[CC--:B------:R-:W-:Y:S02]  /*2a80*/  VIADDMNMX R8, R12.reuse, -R9.reuse, 0xb9600000, !PT ;  /* 0xb96000000c087446 */ /* 0x0c0fe40007800909 */
[----:B------:R-:W-:Y:S02]  /*2a90*/  ISETP.GE.U32.AND P0, PT, R12, R9, PT ;  /* 0x000000090c00720c */ /* 0x000fe40003f06070 */
[----:B------:R-:W-:Y:S02]  /*2aa0*/  VIMNMX R8, PT, PT, R8, 0x46a00000, PT ;  /* 0x46a0000008087848 */ /* 0x000fe40003fe0100 */
[----:B------:R-:W-:-:S05]  /*2ab0*/  SEL R9, R0, 0x63400000, !P0 ;  /* 0x6340000000097807 */ /* 0x000fca0004000000 */
[----:B------:R-:W-:Y:S02]  /*2ac0*/  IMAD.IADD R0, R8, 0x1, -R9 ;  /* 0x0000000108007824 */ /* 0x000fe400078e0a09 */
[----:B------:R-:W-:Y:S02]  /*2ad0*/  IMAD.MOV.U32 R8, RZ, RZ, RZ ;  /* 0x000000ffff087224 */ /* 0x000fe400078e00ff */
[----:B------:R-:W-:-:S06]  /*2ae0*/  VIADD R9, R0, 0x7fe00000 ;  /* 0x7fe0000000097836 */ /* 0x000fcc0000000000 */
[----:B------:R-:W-:-:S10]  /*2af0*/  DMUL R12, R22, R8 ;  /* 0x00000008160c7228 */ /* 0x000fd40000000000 */
[----:B------:R-:W-:-:S13]  /*2b00*/  FSETP.GTU.AND P0, PT, |R13|, 1.469367938527859385e-39, PT ;  /* 0x001000000d00780b */ /* 0x000fda0003f0c200 */
[----:B------:R-:W-:Y:S05]  /*2b10*/  @P0 BRA `(.L_x_49) ;  /* 0x0000000000940947 */ /* 0x000fea0003800000 */
[----:B------:R-:W-:Y:S01]  /*2b20*/  DFMA R4, R22, -R4, R10 ;  /* 0x800000041604722b */ /* 0x000fe2000000000a */
[----:B------:R-:W-:-:S09]  /*2b30*/  IMAD.MOV.U32 R8, RZ, RZ, RZ ;  /* 0x000000ffff087224 */ /* 0x000fd200078e00ff */
[C---:B------:R-:W-:Y:S02]  /*2b40*/  FSETP.NEU.AND P0, PT, R5.reuse, RZ, PT ;  /* 0x000000ff0500720b */ /* 0x040fe40003f0d000 */
[----:B------:R-:W-:-:S04]  /*2b50*/  LOP3.LUT R7, R5, 0x80000000, R7, 0x48, !PT ;  /* 0x8000000005077812 */ /* 0x000fc800078e4807 */
[----:B------:R-:W-:-:S07]  /*2b60*/  LOP3.LUT R9, R7, R9, RZ, 0xfc, !PT ;  /* 0x0000000907097212 */ /* 0x000fce00078efcff */
[----:B------:R-:W-:Y:S05]  /*2b70*/  @!P0 BRA `(.L_x_49) ;  /* 0x00000000007c8947 */ /* 0x000fea0003800000 */
[----:B------:R-:W-:Y:S01]  /*2b80*/  IMAD.MOV R5, RZ, RZ, -R0 ;  /* 0x000000ffff057224 */ /* 0x000fe200078e0a00 */
[----:B------:R-:W-:Y:S01]  /*2b90*/  DMUL.RP R8, R22, R8 ;  /* 0x0000000816087228 */ /* 0x000fe20000008000 */
[----:B------:R-:W-:-:S06]  /*2ba0*/  IMAD.MOV.U32 R4, RZ, RZ, RZ ;  /* 0x000000ffff047224 */ /* 0x000fcc00078e00ff */
[----:B------:R-:W-:-:S03]  /*2bb0*/  DFMA R4, R12, -R4, R22 ;  /* 0x800000040c04722b */ /* 0x000fc60000000016 */
[----:B------:R-:W-:-:S03]  /*2bc0*/  LOP3.LUT R7, R9, R7, RZ, 0x3c, !PT ;  /* 0x0000000709077212 */ /* 0x000fc600078e3cff */
[----:B------:R-:W-:-:S04]  /*2bd0*/  IADD3 R4, PT, PT, -R0, -0x43300000, RZ ;  /* 0xbcd0000000047810 */ /* 0x000fc80007ffe1ff */
[----:B------:R-:W-:-:S04]  /*2be0*/  FSETP.NEU.AND P0, PT, |R5|, R4, PT ;  /* 0x000000040500720b */ /* 0x000fc80003f0d200 */
[----:B------:R-:W-:Y:S02]  /*2bf0*/  FSEL R12, R8, R12, !P0 ;  /* 0x0000000c080c7208 */ /* 0x000fe40004000000 */
[----:B------:R-:W-:Y:S01]  /*2c00*/  FSEL R13, R7, R13, !P0 ;  /* 0x0000000d070d7208 */ /* 0x000fe20004000000 */
[----:B------:R-:W-:Y:S06]  /*2c10*/  BRA `(.L_x_49) ;  /* 0x0000000000547947 */ /* 0x000fec0003800000 */
.L_x_48:
[----:B------:R-:W-:-:S14]  /*2c20*/  DSETP.NAN.AND P0, PT, R8, R8, PT ;  /* 0x000000080800722a */ /* 0x000fdc0003f08000 */
[----:B------:R-:W-:Y:S05]  /*2c30*/  @P0 BRA `(.L_x_50) ;  /* 0x0000000000440947 */ /* 0x000fea0003800000 */
[----:B------:R-:W-:-:S14]  /*2c40*/  DSETP.NAN.AND P0, PT, R6, R6, PT ;  /* 0x000000060600722a */ /* 0x000fdc0003f08000 */
[----:B------:R-:W-:Y:S05]  /*2c50*/  @P0 BRA `(.L_x_51) ;  /* 0x0000000000300947 */ /* 0x000fea0003800000 */
[----:B------:R-:W-:Y:S01]  /*2c60*/  ISETP.NE.AND P0, PT, R15, R24, PT ;  /* 0x000000180f00720c */ /* 0x000fe20003f05270 */
[----:B------:R-:W-:Y:S02]  /*2c70*/  IMAD.MOV.U32 R12, RZ, RZ, 0x0 ;  /* 0x00000000ff0c7424 */ /* 0x000fe400078e00ff */
[----:B------:R-:W-:-:S10]  /*2c80*/  IMAD.MOV.U32 R13, RZ, RZ, -0x80000 ;  /* 0xfff80000ff0d7424 */ /* 0x000fd400078e00ff */
[----:B------:R-:W-:Y:S05]  /*2c90*/  @!P0 BRA `(.L_x_49) ;  /* 0x0000000000348947 */ /* 0x000fea0003800000 */
[----:B------:R-:W-:Y:S02]  /*2ca0*/  ISETP.NE.AND P0, PT, R15, 0x7ff00000, PT ;  /* 0x7ff000000f00780c */ /* 0x000fe40003f05270 */
[----:B------:R-:W-:Y:S02]  /*2cb0*/  LOP3.LUT R13, R9, 0x80000000, R7, 0x48, !PT ;  /* 0x80000000090d7812 */ /* 0x000fe400078e4807 */
[----:B------:R-:W-:-:S13]  /*2cc0*/  ISETP.EQ.OR P0, PT, R24, RZ, !P0 ;  /* 0x000000ff1800720c */ /* 0x000fda0004702670 */
[----:B------:R-:W-:Y:S01]  /*2cd0*/  @P0 LOP3.LUT R0, R13, 0x7ff00000, RZ, 0xfc, !PT ;  /* 0x7ff000000d000812 */ /* 0x000fe200078efcff */
[----:B------:R-:W-:Y:S02]  /*2ce0*/  @!P0 IMAD.MOV.U32 R12, RZ, RZ, RZ ;  /* 0x000000ffff0c8224 */ /* 0x000fe400078e00ff */
[----:B------:R-:W-:Y:S02]  /*2cf0*/  @P0 IMAD.MOV.U32 R12, RZ, RZ, RZ ;  /* 0x000000ffff0c0224 */ /* 0x000fe400078e00ff */
[----:B------:R-:W-:Y:S01]  /*2d00*/  @P0 IMAD.MOV.U32 R13, RZ, RZ, R0 ;  /* 0x000000ffff0d0224 */ /* 0x000fe200078e0000 */
[----:B------:R-:W-:Y:S06]  /*2d10*/  BRA `(.L_x_49) ;  /* 0x0000000000147947 */ /* 0x000fec0003800000 */
.L_x_51:
[----:B------:R-:W-:Y:S01]  /*2d20*/  LOP3.LUT R13, R7, 0x80000, RZ, 0xfc, !PT ;  /* 0x00080000070d7812 */ /* 0x000fe200078efcff */
[----:B------:R-:W-:Y:S01]  /*2d30*/  IMAD.MOV.U32 R12, RZ, RZ, R6 ;  /* 0x000000ffff0c7224 */ /* 0x000fe200078e0006 */
[----:B------:R-:W-:Y:S06]  /*2d40*/  BRA `(.L_x_49) ;  /* 0x0000000000087947 */ /* 0x000fec0003800000 */
.L_x_50:
[----:B------:R-:W-:Y:S01]  /*2d50*/  LOP3.LUT R13, R9, 0x80000, RZ, 0xfc, !PT ;  /* 0x00080000090d7812 */ /* 0x000fe200078efcff */
[----:B------:R-:W-:-:S07]  /*2d60*/  IMAD.MOV.U32 R12, RZ, RZ, R8 ;  /* 0x000000ffff0c7224 */ /* 0x000fce00078e0008 */
.L_x_49:
[----:B------:R-:W-:Y:S05]  /*2d70*/  BSYNC B1 ;  /* 0x0000000000017941 */ /* 0x000fea0003800000 */
.L_x_47:
[----:B------:R-:W-:Y:S02]  /*2d80*/  IMAD.MOV.U32 R15, RZ, RZ, 0x0 ;  /* 0x00000000ff0f7424 */ /* 0x000fe400078e00ff */
[----:B------:R-:W-:Y:S02]  /*2d90*/  IMAD.MOV.U32 R4, RZ, RZ, R12 ;  /* 0x000000ffff047224 */ /* 0x000fe400078e000c */
[----:B------:R-:W-:Y:S01]  /*2da0*/  IMAD.MOV.U32 R5, RZ, RZ, R13 ;  /* 0x000000ffff057224 */ /* 0x000fe200078e000d */
[----:B------:R-:W-:Y:S06]  /*2db0*/  RET.REL.NODEC R14 `(_Z20kernelBenchmarkBlockmPcS_i) ;  /* 0xffffffd00e907950 */ /* 0x000fec0003c3ffff */
.L_x_52:
[----:B------:R-:W-:-:S00]  /*2dc0*/  BRA `(.L_x_52) ;  /* 0xfffffffc00fc7947 */ /* 0x000fc0000383ffff */
[----:B------:R-:W-:-:S00]  /*2dd0*/  NOP ;  /* 0x0000000000007918 */ /* 0x000fc00000000000 */
        /* <DEDUP_REMOVED lines=10> */
.L_x_53:


//--------------------- .nv.global.init           --------------------------
	.section	.nv.global.init,"aw",@progbits
.nv.global.init:
	.type		$str,@object
	.size		$str,($str$1 - $str)
$str:
        /*0000*/ 	.byte	0x77, 0x61, 0x72, 0x70, 0x2e, 0x73, 0x69, 0x7a, 0x65, 0x28, 0x29, 0x20, 0x3d, 0x3d, 0x20, 0x33
        /*0010*/ 	.byte	0x32, 0x00
	.type		$str$1,@object
	.size		$str$1,($str$2 - $str$1)
$str$1:
        /*0012*/ 	.byte	0x2f, 0x74, 0x6d, 0x70, 0x2f, 0x73, 0x61, 0x73, 0x73, 0x5f, 0x63, 0x75, 0x5f, 0x78, 0x75, 0x35
        /*0022*/ 	.byte	0x75, 0x6f, 0x6a, 0x6b, 0x69, 0x2f, 0x6b, 0x2e, 0x63, 0x75, 0x00
	.type		$str$2,@object
	.size		$str$2,(__unnamed_1 - $str$2)
$str$2:
        /*002d*/ 	.byte	0x64, 0x61, 0x74, 0x61, 0x53, 0x69, 0x7a, 0x65, 0x20, 0x3d, 0x20, 0x25, 0x64, 0x20, 0x42, 0x2c
        /*003d*/ 	.byte	0x20, 0x74, 0x69, 0x6d, 0x65, 0x20, 0x3d, 0x20, 0x25, 0x6c, 0x67, 0x20, 0x75, 0x73, 0x2c, 0x20
        /*004d*/ 	.byte	0x62, 0x61, 0x6e, 0x64, 0x77, 0x69, 0x64, 0x74, 0x68, 0x20, 0x3d, 0x20, 0x25, 0x6c, 0x67, 0x20
        /*005d*/ 	.byte	0x4d, 0x42, 0x2f, 0x73, 0x20, 0x0a, 0x00
	.type		__unnamed_1,@object
	.size		__unnamed_1,(.L_0 - __unnamed_1)
__unnamed_1:
        /*0064*/ 	.byte	0x76, 0x6f, 0x69, 0x64, 0x20, 0x6b, 0x65, 0x72, 0x6e, 0x65, 0x6c, 0x42, 0x65, 0x6e, 0x63, 0x68
        /*0074*/ 	.byte	0x6d, 0x61, 0x72, 0x6b, 0x42, 0x6c, 0x6f, 0x63, 0x6b, 0x28, 0x75, 0x6e, 0x73, 0x69, 0x67, 0x6e
        /*0084*/ 	.byte	0x65, 0x64, 0x20, 0x6c, 0x6f, 0x6e, 0x67, 0x2c, 0x20, 0x63, 0x68, 0x61, 0x72, 0x20, 0x2a, 0x2c
        /*0094*/ 	.byte	0x20, 0x63, 0x68, 0x61, 0x72, 0x20, 0x2a, 0x2c, 0x20, 0x69, 0x6e, 0x74, 0x29, 0x00
.L_0:


//--------------------- .nv.shared._Z20kernelBenchmarkBlockmPcS_i --------------------------
	.section	.nv.shared._Z20kernelBenchmarkBlockmPcS_i,"aw",@nobits
	.sectionflags	@""
	.align	16
	.zero		1024


//--------------------- .nv.shared.reserved.0     --------------------------
	.section	.nv.shared.reserved.0,"aw",@nobits
	.weak		__nv_reservedSMEM_offset_0_alias
	.size		__nv_reservedSMEM_offset_0_alias, 0, 64
	.other		__nv_reservedSMEM_offset_0_alias,@"STO_CUDA_RESERVED_SHARED STV_DEFAULT"
__nv_reservedSMEM_offset_0_alias:
	.zero		0
	.zero		64


//--------------------- .nv.constant0._Z20kernelBenchmarkBlockmPcS_i --------------------------
	.section	.nv.constant0._Z20kernelBenchmarkBlockmPcS_i,"a",@progbits
	.sectionflags	@""
	.align	4
.nv.constant0._Z20kernelBenchmarkBlockmPcS_i:
	.zero		924


//--------------------- SYMBOLS --------------------------

	.type		.nv.reservedSmem.offset0,@object
	.size		.nv.reservedSmem.offset0,0x4
	.type		.nv.reservedSmem.cap,@object
	.size		.nv.reservedSmem.cap,0x4
	.type		vprintf,@function
	.type		__assertfail,@function
